	.target	sm_90a

	.elftype	@"ET_EXEC"


//--------------------- .note.nv.tkinfo           --------------------------
	.section	.note.nv.tkinfo,"",@"SHT_NOTE"
	.sectionflags	@"SHF_NOTE_NV_TKINFO"
	.tkinfo
        /*0018*/ 	.word	0x00000002
        /*0030*/ 	.string	""
        /*0030*/ 	.string	"ptxas"
        /*0030*/ 	.string	"Cuda compilation tools, release 13.0, V13.0.88"
        /*0030*/ 	.string	"Build cuda_13.0.r13.0/compiler.36424714_0"
        /*0030*/ 	.string	"-arch sm_90a -m 64 "



//--------------------- .note.nv.cuinfo           --------------------------
	.section	.note.nv.cuinfo,"",@"SHT_NOTE"
	.sectionflags	@"SHF_NOTE_NV_CUINFO"
        /*0018*/ 	.short	0x0002
        /*001a*/ 	.short	0x005a
        /*001c*/ 	.short	0x0082
	.zero		2


//--------------------- .nv.info                  --------------------------
	.section	.nv.info,"",@"SHT_CUDA_INFO"
	.align	4


	//----- nvinfo : EIATTR_REGCOUNT
	.align		4
        /*0000*/ 	.byte	0x04, 0x2f
        /*0002*/ 	.short	(.L_15 - .L_14)
	.align		4
.L_14:
        /*0004*/ 	.word	index@(_ZN7cutlass13device_kernelINS_4gemm6kernel13GemmUniversalIN4cute5tupleIJiiiiEEENS1_10collective13CollectiveMmaINS1_34MainloopSm90TmaGmmaWarpSpecializedILi2ENS5_IJNS4_1CILi1EEESB_SB_EEENS1_35KernelTmaWarpSpecializedCooperativeEEENS5_IJNSA_ILi256EEENSA_ILi128EEESG_EEENS_10bfloat16_tENS5_IJlSB_lEEESI_SJ_NS4_8TiledMMAINS4_8MMA_AtomIJNS4_4SM904GMMA28MMA_64x128x16_F32BF16BF16_SSILNSN_5MajorE0ELSP_0ELNSN_7ScaleInE1ELSQ_1EEEEEENS4_6LayoutINS5_IJNSA_ILi2EEESB_SB_EEENS5_IJSB_NSA_ILi0EEESW_EEEEENS5_IJNS4_10UnderscoreESZ_SZ_EEEEENS4_13SM90_TMA_LOADENS4_14ComposedLayoutINS4_7SwizzleILi3ELi4ELi3EEENS4_18smem_ptr_flag_bitsILi16EEENST_INS5_IJNSA_ILi8EEENSA_ILi64EEEEEENS5_IJS19_SB_EEEEEEEvNS4_8identityES12_S1D_vS1E_EENS_8epilogue10collective6detail29Sm90TmaWarpSpecializedAdapterINS1H_15DefaultEpilogueISI_SJ_SJ_NS1G_6thread17LinearCombinationISI_Li1EffLNS1L_9ScaleType4KindE0ELNS_15FloatRoundStyleE2ESI_EENS1_15EpilogueDefaultEEEEEvvEEEEvNT_6ParamsE)
        /*0008*/ 	.word	0x000000a8


	//----- nvinfo : EIATTR_FRAME_SIZE
	.align		4
.L_15:
        /*000c*/ 	.byte	0x04, 0x11
        /*000e*/ 	.short	(.L_17 - .L_16)
	.align		4
.L_16:
        /*0010*/ 	.word	index@(_ZN7cutlass13device_kernelINS_4gemm6kernel13GemmUniversalIN4cute5tupleIJiiiiEEENS1_10collective13CollectiveMmaINS1_34MainloopSm90TmaGmmaWarpSpecializedILi2ENS5_IJNS4_1CILi1EEESB_SB_EEENS1_35KernelTmaWarpSpecializedCooperativeEEENS5_IJNSA_ILi256EEENSA_ILi128EEESG_EEENS_10bfloat16_tENS5_IJlSB_lEEESI_SJ_NS4_8TiledMMAINS4_8MMA_AtomIJNS4_4SM904GMMA28MMA_64x128x16_F32BF16BF16_SSILNSN_5MajorE0ELSP_0ELNSN_7ScaleInE1ELSQ_1EEEEEENS4_6LayoutINS5_IJNSA_ILi2EEESB_SB_EEENS5_IJSB_NSA_ILi0EEESW_EEEEENS5_IJNS4_10UnderscoreESZ_SZ_EEEEENS4_13SM90_TMA_LOADENS4_14ComposedLayoutINS4_7SwizzleILi3ELi4ELi3EEENS4_18smem_ptr_flag_bitsILi16EEENST_INS5_IJNSA_ILi8EEENSA_ILi64EEEEEENS5_IJS19_SB_EEEEEEEvNS4_8identityES12_S1D_vS1E_EENS_8epilogue10collective6detail29Sm90TmaWarpSpecializedAdapterINS1H_15DefaultEpilogueISI_SJ_SJ_NS1G_6thread17LinearCombinationISI_Li1EffLNS1L_9ScaleType4KindE0ELNS_15FloatRoundStyleE2ESI_EENS1_15EpilogueDefaultEEEEEvvEEEEvNT_6ParamsE)
        /*0014*/ 	.word	0x00000000


	//----- nvinfo : EIATTR_MIN_STACK_SIZE
	.align		4
.L_17:
        /*0018*/ 	.byte	0x04, 0x12
        /*001a*/ 	.short	(.L_19 - .L_18)
	.align		4
.L_18:
        /*001c*/ 	.word	index@(_ZN7cutlass13device_kernelINS_4gemm6kernel13GemmUniversalIN4cute5tupleIJiiiiEEENS1_10collective13CollectiveMmaINS1_34MainloopSm90TmaGmmaWarpSpecializedILi2ENS5_IJNS4_1CILi1EEESB_SB_EEENS1_35KernelTmaWarpSpecializedCooperativeEEENS5_IJNSA_ILi256EEENSA_ILi128EEESG_EEENS_10bfloat16_tENS5_IJlSB_lEEESI_SJ_NS4_8TiledMMAINS4_8MMA_AtomIJNS4_4SM904GMMA28MMA_64x128x16_F32BF16BF16_SSILNSN_5MajorE0ELSP_0ELNSN_7ScaleInE1ELSQ_1EEEEEENS4_6LayoutINS5_IJNSA_ILi2EEESB_SB_EEENS5_IJSB_NSA_ILi0EEESW_EEEEENS5_IJNS4_10UnderscoreESZ_SZ_EEEEENS4_13SM90_TMA_LOADENS4_14ComposedLayoutINS4_7SwizzleILi3ELi4ELi3EEENS4_18smem_ptr_flag_bitsILi16EEENST_INS5_IJNSA_ILi8EEENSA_ILi64EEEEEENS5_IJS19_SB_EEEEEEEvNS4_8identityES12_S1D_vS1E_EENS_8epilogue10collective6detail29Sm90TmaWarpSpecializedAdapterINS1H_15DefaultEpilogueISI_SJ_SJ_NS1G_6thread17LinearCombinationISI_Li1EffLNS1L_9ScaleType4KindE0ELNS_15FloatRoundStyleE2ESI_EENS1_15EpilogueDefaultEEEEEvvEEEEvNT_6ParamsE)
        /*0020*/ 	.word	0x00000000
.L_19:


//--------------------- .nv.compat                --------------------------
	.section	.nv.compat,"",@"SHT_CUDA_COMPAT_INFO"
	.align	4
        /*0000*/ 	.byte	0x02, 0x09, 0x01, 0x00, 0x02, 0x02, 0x04, 0x00, 0x02, 0x05, 0x05, 0x00, 0x03, 0x07, 0x01, 0x01
        /*0010*/ 	.byte	0x02, 0x03, 0x01, 0x00, 0x02, 0x06, 0x01, 0x00, 0x04, 0x0b, 0x08, 0x00, 0x00, 0x00, 0x00, 0x00
        /*0020*/ 	.byte	0x00, 0x00, 0x00, 0x00


//--------------------- .nv.info._ZN7cutlass13device_kernelINS_4gemm6kernel13GemmUniversalIN4cute5tupleIJiiiiEEENS1_10collective13CollectiveMmaINS1_34MainloopSm90TmaGmmaWarpSpecializedILi2ENS5_IJNS4_1CILi1EEESB_SB_EEENS1_35KernelTmaWarpSpecializedCooperativeEEENS5_IJNSA_ILi256EEENSA_ILi128EEESG_EEENS_10bfloat16_tENS5_IJlSB_lEEESI_SJ_NS4_8TiledMMAINS4_8MMA_AtomIJNS4_4SM904GMMA28MMA_64x128x16_F32BF16BF16_SSILNSN_5MajorE0ELSP_0ELNSN_7ScaleInE1ELSQ_1EEEEEENS4_6LayoutINS5_IJNSA_ILi2EEESB_SB_EEENS5_IJSB_NSA_ILi0EEESW_EEEEENS5_IJNS4_10UnderscoreESZ_SZ_EEEEENS4_13SM90_TMA_LOADENS4_14ComposedLayoutINS4_7SwizzleILi3ELi4ELi3EEENS4_18smem_ptr_flag_bitsILi16EEENST_INS5_IJNSA_ILi8EEENSA_ILi64EEEEEENS5_IJS19_SB_EEEEEEEvNS4_8identityES12_S1D_vS1E_EENS_8epilogue10collective6detail29Sm90TmaWarpSpecializedAdapterINS1H_15DefaultEpilogueISI_SJ_SJ_NS1G_6thread17LinearCombinationISI_Li1EffLNS1L_9ScaleType4KindE0ELNS_15FloatRoundStyleE2ESI_EENS1_15EpilogueDefaultEEEEEvvEEEEvNT_6ParamsE --------------------------
	.section	.nv.info._ZN7cutlass13device_kernelINS_4gemm6kernel13GemmUniversalIN4cute5tupleIJiiiiEEENS1_10collective13CollectiveMmaINS1_34MainloopSm90TmaGmmaWarpSpecializedILi2ENS5_IJNS4_1CILi1EEESB_SB_EEENS1_35KernelTmaWarpSpecializedCooperativeEEENS5_IJNSA_ILi256EEENSA_ILi128EEESG_EEENS_10bfloat16_tENS5_IJlSB_lEEESI_SJ_NS4_8TiledMMAINS4_8MMA_AtomIJNS4_4SM904GMMA28MMA_64x128x16_F32BF16BF16_SSILNSN_5MajorE0ELSP_0ELNSN_7ScaleInE1ELSQ_1EEEEEENS4_6LayoutINS5_IJNSA_ILi2EEESB_SB_EEENS5_IJSB_NSA_ILi0EEESW_EEEEENS5_IJNS4_10UnderscoreESZ_SZ_EEEEENS4_13SM90_TMA_LOADENS4_14ComposedLayoutINS4_7SwizzleILi3ELi4ELi3EEENS4_18smem_ptr_flag_bitsILi16EEENST_INS5_IJNSA_ILi8EEENSA_ILi64EEEEEENS5_IJS19_SB_EEEEEEEvNS4_8identityES12_S1D_vS1E_EENS_8epilogue10collective6detail29Sm90TmaWarpSpecializedAdapterINS1H_15DefaultEpilogueISI_SJ_SJ_NS1G_6thread17LinearCombinationISI_Li1EffLNS1L_9ScaleType4KindE0ELNS_15FloatRoundStyleE2ESI_EENS1_15EpilogueDefaultEEEEEvvEEEEvNT_6ParamsE,"",@"SHT_CUDA_INFO"
	.sectionflags	@""
	.align	4


	//----- nvinfo : EIATTR_CUDA_API_VERSION
	.align		4
        /*0000*/ 	.byte	0x04, 0x37
        /*0002*/ 	.short	(.L_21 - .L_20)
.L_20:
        /*0004*/ 	.word	0x00000082


	//----- nvinfo : EIATTR_KPARAM_INFO
	.align		4
.L_21:
        /*0008*/ 	.byte	0x04, 0x17
        /*000a*/ 	.short	(.L_23 - .L_22)
.L_22:
        /*000c*/ 	.word	0x00000000
        /*0010*/ 	.short	0x0000
        /*0012*/ 	.short	0x0070
        /*0014*/ 	.byte	0x00, 0xf0, 0x01, 0x10


	//----- nvinfo : EIATTR_SPARSE_MMA_MASK
	.align		4
.L_23:
        /*0018*/ 	.byte	0x03, 0x50
        /*001a*/ 	.short	0x0000


	//----- nvinfo : EIATTR_MAXREG_COUNT
	.align		4
        /*001c*/ 	.byte	0x03, 0x1b
        /*001e*/ 	.short	0x00a8


	//----- nvinfo : EIATTR_NUM_BARRIERS
	.align		4
        /*0020*/ 	.byte	0x02, 0x4c
        /*0022*/ 	.byte	0x01
	.zero		1


	//----- nvinfo : EIATTR_EXTERNS
	.align		4
        /*0024*/ 	.byte	0x04, 0x0f
        /*0026*/ 	.short	(.L_25 - .L_24)


	//   ....[0]....
	.align		4
.L_24:
        /*0028*/ 	.word	index@(__assertfail)


	//----- nvinfo : EIATTR_MERCURY_ISA_VERSION
	.align		4
.L_25:
        /*002c*/ 	.byte	0x03, 0x5f
        /*002e*/ 	.short	0x0101


	//----- nvinfo : EIATTR_INT_WARP_WIDE_INSTR_OFFSETS
	.align		4
        /*0030*/ 	.byte	0x04, 0x31
        /*0032*/ 	.short	(.L_27 - .L_26)


	//   ....[0]....
.L_26:
        /*0034*/ 	.word	0x00000370


	//   ....[1]....
        /*0038*/ 	.word	0x000003a0


	//   ....[2]....
        /*003c*/ 	.word	0x00000480


	//----- nvinfo : EIATTR_COOP_GROUP_MASK_REGIDS
	.align		4
.L_27:
        /*0040*/ 	.byte	0x04, 0x29
        /*0042*/ 	.short	(.L_29 - .L_28)


	//   ....[0]....
.L_28:
        /*0044*/ 	.word	0xffffffff


	//   ....[1]....
        /*0048*/ 	.word	0xffffffff


	//   ....[2]....
        /*004c*/ 	.word	0xffffffff


	//   ....[3]....
        /*0050*/ 	.word	0xffffffff


	//   ....[4]....
        /*0054*/ 	.word	0xffffffff


	//----- nvinfo : EIATTR_COOP_GROUP_INSTR_OFFSETS
	.align		4
.L_29:
        /*0058*/ 	.byte	0x04, 0x28
        /*005a*/ 	.short	(.L_31 - .L_30)


	//   ....[0]....
.L_30:
        /*005c*/ 	.word	0x00000060


	//   ....[1]....
        /*0060*/ 	.word	0x00000070


	//   ....[2]....
        /*0064*/ 	.word	0x00000130


	//   ....[3]....
        /*0068*/ 	.word	0x00000280


	//   ....[4]....
        /*006c*/ 	.word	0x00000f30


	//----- nvinfo : EIATTR_REG_RECONFIG
	.align		4
.L_31:
        /*0070*/ 	.byte	0x01, 0x54
	.zero		2


	//----- nvinfo : EIATTR_SYSCALL_OFFSETS
	.align		4
        /*0074*/ 	.byte	0x04, 0x46
        /*0076*/ 	.short	(.L_33 - .L_32)


	//   ....[0]....
.L_32:
        /*0078*/ 	.word	0x000010f0


	//----- nvinfo : EIATTR_MBARRIER_INSTR_OFFSETS
	.align		4
.L_33:
        /*007c*/ 	.byte	0x04, 0x39
        /*007e*/ 	.short	(.L_35 - .L_34)


	//   ....[0]....
.L_34:
        /*0080*/ 	.word	0x00000230
        /*0084*/ 	.word	0x000000ff
        /*0088*/ 	.word	0x00000000
        /*008c*/ 	.short	0x0100
        /*008e*/ 	.byte	0x08
	.zero		1


	//   ....[1]....
        /*0090*/ 	.word	0x00000240
        /*0094*/ 	.word	0x000000ff
        /*0098*/ 	.word	0x00000010
        /*009c*/ 	.short	0x0100
        /*009e*/ 	.byte	0x08
	.zero		1


	//   ....[2]....
        /*00a0*/ 	.word	0x00000250
        /*00a4*/ 	.word	0x000000ff
        /*00a8*/ 	.word	0x00000008
        /*00ac*/ 	.short	0x0100
        /*00ae*/ 	.byte	0x08
	.zero		1


	//   ....[3]....
        /*00b0*/ 	.word	0x00000260
        /*00b4*/ 	.word	0x000000ff
        /*00b8*/ 	.word	0x00000018
        /*00bc*/ 	.short	0x0100
        /*00be*/ 	.byte	0x08
	.zero		1


	//   ....[4]....
        /*00c0*/ 	.word	0x000004f0
        /*00c4*/ 	.word	0x000000ff
        /*00c8*/ 	.word	0x00000030
        /*00cc*/ 	.short	0x0100
        /*00ce*/ 	.byte	0x06
	.zero		1


	//   ....[5]....
        /*00d0*/ 	.word	0x00000550
        /*00d4*/ 	.word	0x000000ff
        /*00d8*/ 	.word	0x00000038
        /*00dc*/ 	.short	0x0100
        /*00de*/ 	.byte	0x06
	.zero		1


	//   ....[6]....
        /*00e0*/ 	.word	0x00001170
        /*00e4*/ 	.word	0x00000003
        /*00e8*/ 	.word	0x00000000
        /*00ec*/ 	.short	0x010a
        /*00ee*/ 	.byte	0x3f
	.zero		1


	//   ....[7]....
        /*00f0*/ 	.word	0x000011b0
        /*00f4*/ 	.word	0x00000003
        /*00f8*/ 	.word	0x00000000
        /*00fc*/ 	.short	0x010a
        /*00fe*/ 	.byte	0x3f
	.zero		1


	//   ....[8]....
        /*0100*/ 	.word	0x000019a0
        /*0104*/ 	.word	0x000000ff
        /*0108*/ 	.word	0x00000000
        /*010c*/ 	.short	0x010a
        /*010e*/ 	.byte	0x09
	.zero		1


	//   ....[9]....
        /*0110*/ 	.word	0x000019e0
        /*0114*/ 	.word	0x000000ff
        /*0118*/ 	.word	0x00000000
        /*011c*/ 	.short	0x010a
        /*011e*/ 	.byte	0x09
	.zero		1


	//   ....[10]....
        /*0120*/ 	.word	0x00002090
        /*0124*/ 	.word	0x000000ff
        /*0128*/ 	.word	0x00000000
        /*012c*/ 	.short	0x0101
        /*012e*/ 	.byte	0x08
	.zero		1


	//   ....[11]....
        /*0130*/ 	.word	0x00002270
        /*0134*/ 	.word	0x000000ff
        /*0138*/ 	.word	0x00000000
        /*013c*/ 	.short	0x0101
        /*013e*/ 	.byte	0x04
	.zero		1


	//   ....[12]....
        /*0140*/ 	.word	0x0000bb30
        /*0144*/ 	.word	0x0000000c
        /*0148*/ 	.word	0x00000010
        /*014c*/ 	.short	0x010a
        /*014e*/ 	.byte	0x3f
	.zero		1


	//   ....[13]....
        /*0150*/ 	.word	0x0000bfb0
        /*0154*/ 	.word	0x00000005
        /*0158*/ 	.word	0x00000038
        /*015c*/ 	.short	0x0101
        /*015e*/ 	.byte	0x3f
	.zero		1


	//   ....[14]....
        /*0160*/ 	.word	0x0000c6b0
        /*0164*/ 	.word	0x00000007
        /*0168*/ 	.word	0x00000000
        /*016c*/ 	.short	0x010a
        /*016e*/ 	.byte	0x3f
	.zero		1


	//   ....[15]....
        /*0170*/ 	.word	0x0000c730
        /*0174*/ 	.word	0x00000005
        /*0178*/ 	.word	0x00000000
        /*017c*/ 	.short	0x010a
        /*017e*/ 	.byte	0x3f
	.zero		1


	//   ....[16]....
        /*0180*/ 	.word	0x0000c790
        /*0184*/ 	.word	0x00000003
        /*0188*/ 	.word	0x00000000
        /*018c*/ 	.short	0x010a
        /*018e*/ 	.byte	0x3f
	.zero		1


	//   ....[17]....
        /*0190*/ 	.word	0x0000c7f0
        /*0194*/ 	.word	0x00000004
        /*0198*/ 	.word	0x00000000
        /*019c*/ 	.short	0x010a
        /*019e*/ 	.byte	0x3f
	.zero		1


	//   ....[18]....
        /*01a0*/ 	.word	0x0000c8c0
        /*01a4*/ 	.word	0x0000000c
        /*01a8*/ 	.word	0x00000010
        /*01ac*/ 	.short	0x010a
        /*01ae*/ 	.byte	0x3f
	.zero		1


	//   ....[19]....
        /*01b0*/ 	.word	0x0000c990
        /*01b4*/ 	.word	0x00000007
        /*01b8*/ 	.word	0x00000000
        /*01bc*/ 	.short	0x010a
        /*01be*/ 	.byte	0x3f
	.zero		1


	//----- nvinfo : EIATTR_NUM_MBARRIERS
	.align		4
.L_35:
        /*01c0*/ 	.byte	0x03, 0x38
        /*01c2*/ 	.short	0x0006


	//----- nvinfo : EIATTR_EXIT_INSTR_OFFSETS
	.align		4
        /*01c4*/ 	.byte	0x04, 0x1c
        /*01c6*/ 	.short	(.L_37 - .L_36)


	//   ....[0]....
.L_36:
        /*01c8*/ 	.word	0x000005a0


	//   ....[1]....
        /*01cc*/ 	.word	0x00000e60


	//   ....[2]....
        /*01d0*/ 	.word	0x0000b1a0


	//   ....[3]....
        /*01d4*/ 	.word	0x0000b7d0


	//   ....[4]....
        /*01d8*/ 	.word	0x0000c780


	//----- nvinfo : EIATTR_MAX_THREADS
	.align		4
.L_37:
        /*01dc*/ 	.byte	0x04, 0x05
        /*01de*/ 	.short	(.L_39 - .L_38)
.L_38:
        /*01e0*/ 	.word	0x00000180
        /*01e4*/ 	.word	0x00000001
        /*01e8*/ 	.word	0x00000001


	//----- nvinfo : EIATTR_CRS_STACK_SIZE
	.align		4
.L_39:
        /*01ec*/ 	.byte	0x04, 0x1e
        /*01ee*/ 	.short	(.L_41 - .L_40)
.L_40:
        /*01f0*/ 	.word	0x00000000


	//----- nvinfo : EIATTR_CBANK_PARAM_SIZE
	.align		4
.L_41:
        /*01f4*/ 	.byte	0x03, 0x19
        /*01f6*/ 	.short	0x0470


	//----- nvinfo : EIATTR_PARAM_CBANK
	.align		4
        /*01f8*/ 	.byte	0x04, 0x0a
        /*01fa*/ 	.short	(.L_43 - .L_42)
	.align		4
.L_42:
        /*01fc*/ 	.word	index@(.nv.constant0._ZN7cutlass13device_kernelINS_4gemm6kernel13GemmUniversalIN4cute5tupleIJiiiiEEENS1_10collective13CollectiveMmaINS1_34MainloopSm90TmaGmmaWarpSpecializedILi2ENS5_IJNS4_1CILi1EEESB_SB_EEENS1_35KernelTmaWarpSpecializedCooperativeEEENS5_IJNSA_ILi256EEENSA_ILi128EEESG_EEENS_10bfloat16_tENS5_IJlSB_lEEESI_SJ_NS4_8TiledMMAINS4_8MMA_AtomIJNS4_4SM904GMMA28MMA_64x128x16_F32BF16BF16_SSILNSN_5MajorE0ELSP_0ELNSN_7ScaleInE1ELSQ_1EEEEEENS4_6LayoutINS5_IJNSA_ILi2EEESB_SB_EEENS5_IJSB_NSA_ILi0EEESW_EEEEENS5_IJNS4_10UnderscoreESZ_SZ_EEEEENS4_13SM90_TMA_LOADENS4_14ComposedLayoutINS4_7SwizzleILi3ELi4ELi3EEENS4_18smem_ptr_flag_bitsILi16EEENST_INS5_IJNSA_ILi8EEENSA_ILi64EEEEEENS5_IJS19_SB_EEEEEEEvNS4_8identityES12_S1D_vS1E_EENS_8epilogue10collective6detail29Sm90TmaWarpSpecializedAdapterINS1H_15DefaultEpilogueISI_SJ_SJ_NS1G_6thread17LinearCombinationISI_Li1EffLNS1L_9ScaleType4KindE0ELNS_15FloatRoundStyleE2ESI_EENS1_15EpilogueDefaultEEEEEvvEEEEvNT_6ParamsE)
        /*0200*/ 	.short	0x0210
        /*0202*/ 	.short	0x0470


	//----- nvinfo : EIATTR_SW_WAR
	.align		4
.L_43:
        /*0204*/ 	.byte	0x04, 0x36
        /*0206*/ 	.short	(.L_45 - .L_44)
.L_44:
        /*0208*/ 	.word	0x00000008
.L_45:


//--------------------- .nv.callgraph             --------------------------
	.section	.nv.callgraph,"",@"SHT_CUDA_CALLGRAPH"
	.align	4
	.sectionentsize	8
	.align		4
        /*0000*/ 	.word	0x00000000
	.align		4
        /*0004*/ 	.word	0xffffffff
	.align		4
        /*0008*/ 	.word	index@(_ZN7cutlass13device_kernelINS_4gemm6kernel13GemmUniversalIN4cute5tupleIJiiiiEEENS1_10collective13CollectiveMmaINS1_34MainloopSm90TmaGmmaWarpSpecializedILi2ENS5_IJNS4_1CILi1EEESB_SB_EEENS1_35KernelTmaWarpSpecializedCooperativeEEENS5_IJNSA_ILi256EEENSA_ILi128EEESG_EEENS_10bfloat16_tENS5_IJlSB_lEEESI_SJ_NS4_8TiledMMAINS4_8MMA_AtomIJNS4_4SM904GMMA28MMA_64x128x16_F32BF16BF16_SSILNSN_5MajorE0ELSP_0ELNSN_7ScaleInE1ELSQ_1EEEEEENS4_6LayoutINS5_IJNSA_ILi2EEESB_SB_EEENS5_IJSB_NSA_ILi0EEESW_EEEEENS5_IJNS4_10UnderscoreESZ_SZ_EEEEENS4_13SM90_TMA_LOADENS4_14ComposedLayoutINS4_7SwizzleILi3ELi4ELi3EEENS4_18smem_ptr_flag_bitsILi16EEENST_INS5_IJNSA_ILi8EEENSA_ILi64EEEEEENS5_IJS19_SB_EEEEEEEvNS4_8identityES12_S1D_vS1E_EENS_8epilogue10collective6detail29Sm90TmaWarpSpecializedAdapterINS1H_15DefaultEpilogueISI_SJ_SJ_NS1G_6thread17LinearCombinationISI_Li1EffLNS1L_9ScaleType4KindE0ELNS_15FloatRoundStyleE2ESI_EENS1_15EpilogueDefaultEEEEEvvEEEEvNT_6ParamsE)
	.align		4
        /*000c*/ 	.word	index@(__assertfail)
	.align		4
        /*0010*/ 	.word	0x00000000
	.align		4
        /*0014*/ 	.word	0xfffffffe
	.align		4
        /*0018*/ 	.word	0x00000000
	.align		4
        /*001c*/ 	.word	0xfffffffd
	.align		4
        /*0020*/ 	.word	0x00000000
	.align		4
        /*0024*/ 	.word	0xfffffffc


//--------------------- .nv.constant4             --------------------------
	.section	.nv.constant4,"a",@progbits
	.align	8
	.align		8
.nv.constant4:
        /*0000*/ 	.dword	__assertfail
	.align		8
        /*0008*/ 	.dword	__unnamed_1
	.align		8
        /*0010*/ 	.dword	_ZN40_INTERNAL_9ad97fb0_4_k_cu_9389d2a2_187484cuda3std3__45__cpo5beginE
	.align		8
        /*0018*/ 	.dword	_ZN40_INTERNAL_9ad97fb0_4_k_cu_9389d2a2_187484cuda3std3__45__cpo3endE
	.align		8
        /*0020*/ 	.dword	_ZN40_INTERNAL_9ad97fb0_4_k_cu_9389d2a2_187484cuda3std3__45__cpo6cbeginE
	.align		8
        /*0028*/ 	.dword	_ZN40_INTERNAL_9ad97fb0_4_k_cu_9389d2a2_187484cuda3std3__45__cpo4cendE
	.align		8
        /*0030*/ 	.dword	_ZN40_INTERNAL_9ad97fb0_4_k_cu_9389d2a2_187484cuda3std3__442_GLOBAL__N__9ad97fb0_4_k_cu_9389d2a2_187486ignoreE
	.align		8
        /*0038*/ 	.dword	_ZN40_INTERNAL_9ad97fb0_4_k_cu_9389d2a2_187484cuda3std3__419piecewise_constructE
	.align		8
        /*0040*/ 	.dword	_ZN40_INTERNAL_9ad97fb0_4_k_cu_9389d2a2_187484cuda3std3__48in_placeE
	.align		8
        /*0048*/ 	.dword	_ZN40_INTERNAL_9ad97fb0_4_k_cu_9389d2a2_187484cuda3std6ranges3__45__cpo4swapE
	.align		8
        /*0050*/ 	.dword	_ZN40_INTERNAL_9ad97fb0_4_k_cu_9389d2a2_187484cuda3std6ranges3__45__cpo9iter_moveE
	.align		8
        /*0058*/ 	.dword	_ZN40_INTERNAL_9ad97fb0_4_k_cu_9389d2a2_187484cute7productE
	.align		8
        /*0060*/ 	.dword	_ZN40_INTERNAL_9ad97fb0_4_k_cu_9389d2a2_187484cute1_E
	.align		8
        /*0068*/ 	.dword	$str$22
	.align		8
        /*0070*/ 	.dword	$str$23


//--------------------- .text._ZN7cutlass13device_kernelINS_4gemm6kernel13GemmUniversalIN4cute5tupleIJiiiiEEENS1_10collective13CollectiveMmaINS1_34MainloopSm90TmaGmmaWarpSpecializedILi2ENS5_IJNS4_1CILi1EEESB_SB_EEENS1_35KernelTmaWarpSpecializedCooperativeEEENS5_IJNSA_ILi256EEENSA_ILi128EEESG_EEENS_10bfloat16_tENS5_IJlSB_lEEESI_SJ_NS4_8TiledMMAINS4_8MMA_AtomIJNS4_4SM904GMMA28MMA_64x128x16_F32BF16BF16_SSILNSN_5MajorE0ELSP_0ELNSN_7ScaleInE1ELSQ_1EEEEEENS4_6LayoutINS5_IJNSA_ILi2EEESB_SB_EEENS5_IJSB_NSA_ILi0EEESW_EEEEENS5_IJNS4_10UnderscoreESZ_SZ_EEEEENS4_13SM90_TMA_LOADENS4_14ComposedLayoutINS4_7SwizzleILi3ELi4ELi3EEENS4_18smem_ptr_flag_bitsILi16EEENST_INS5_IJNSA_ILi8EEENSA_ILi64EEEEEENS5_IJS19_SB_EEEEEEEvNS4_8identityES12_S1D_vS1E_EENS_8epilogue10collective6detail29Sm90TmaWarpSpecializedAdapterINS1H_15DefaultEpilogueISI_SJ_SJ_NS1G_6thread17LinearCombinationISI_Li1EffLNS1L_9ScaleType4KindE0ELNS_15FloatRoundStyleE2ESI_EENS1_15EpilogueDefaultEEEEEvvEEEEvNT_6ParamsE --------------------------
	.section	.text._ZN7cutlass13device_kernelINS_4gemm6kernel13GemmUniversalIN4cute5tupleIJiiiiEEENS1_10collective13CollectiveMmaINS1_34MainloopSm90TmaGmmaWarpSpecializedILi2ENS5_IJNS4_1CILi1EEESB_SB_EEENS1_35KernelTmaWarpSpecializedCooperativeEEENS5_IJNSA_ILi256EEENSA_ILi128EEESG_EEENS_10bfloat16_tENS5_IJlSB_lEEESI_SJ_NS4_8TiledMMAINS4_8MMA_AtomIJNS4_4SM904GMMA28MMA_64x128x16_F32BF16BF16_SSILNSN_5MajorE0ELSP_0ELNSN_7ScaleInE1ELSQ_1EEEEEENS4_6LayoutINS5_IJNSA_ILi2EEESB_SB_EEENS5_IJSB_NSA_ILi0EEESW_EEEEENS5_IJNS4_10UnderscoreESZ_SZ_EEEEENS4_13SM90_TMA_LOADENS4_14ComposedLayoutINS4_7SwizzleILi3ELi4ELi3EEENS4_18smem_ptr_flag_bitsILi16EEENST_INS5_IJNSA_ILi8EEENSA_ILi64EEEEEENS5_IJS19_SB_EEEEEEEvNS4_8identityES12_S1D_vS1E_EENS_8epilogue10collective6detail29Sm90TmaWarpSpecializedAdapterINS1H_15DefaultEpilogueISI_SJ_SJ_NS1G_6thread17LinearCombinationISI_Li1EffLNS1L_9ScaleType4KindE0ELNS_15FloatRoundStyleE2ESI_EENS1_15EpilogueDefaultEEEEEvvEEEEvNT_6ParamsE,"ax",@progbits
	.align	128
.text._ZN7cutlass13device_kernelINS_4gemm6kernel13GemmUniversalIN4cute5tupleIJiiiiEEENS1_10collective13CollectiveMmaINS1_34MainloopSm90TmaGmmaWarpSpecializedILi2ENS5_IJNS4_1CILi1EEESB_SB_EEENS1_35KernelTmaWarpSpecializedCooperativeEEENS5_IJNSA_ILi256EEENSA_ILi128EEESG_EEENS_10bfloat16_tENS5_IJlSB_lEEESI_SJ_NS4_8TiledMMAINS4_8MMA_AtomIJNS4_4SM904GMMA28MMA_64x128x16_F32BF16BF16_SSILNSN_5MajorE0ELSP_0ELNSN_7ScaleInE1ELSQ_1EEEEEENS4_6LayoutINS5_IJNSA_ILi2EEESB_SB_EEENS5_IJSB_NSA_ILi0EEESW_EEEEENS5_IJNS4_10UnderscoreESZ_SZ_EEEEENS4_13SM90_TMA_LOADENS4_14ComposedLayoutINS4_7SwizzleILi3ELi4ELi3EEENS4_18smem_ptr_flag_bitsILi16EEENST_INS5_IJNSA_ILi8EEENSA_ILi64EEEEEENS5_IJS19_SB_EEEEEEEvNS4_8identityES12_S1D_vS1E_EENS_8epilogue10collective6detail29Sm90TmaWarpSpecializedAdapterINS1H_15DefaultEpilogueISI_SJ_SJ_NS1G_6thread17LinearCombinationISI_Li1EffLNS1L_9ScaleType4KindE0ELNS_15FloatRoundStyleE2ESI_EENS1_15EpilogueDefaultEEEEEvvEEEEvNT_6ParamsE:
        .type           _ZN7cutlass13device_kernelINS_4gemm6kernel13GemmUniversalIN4cute5tupleIJiiiiEEENS1_10collective13CollectiveMmaINS1_34MainloopSm90TmaGmmaWarpSpecializedILi2ENS5_IJNS4_1CILi1EEESB_SB_EEENS1_35KernelTmaWarpSpecializedCooperativeEEENS5_IJNSA_ILi256EEENSA_ILi128EEESG_EEENS_10bfloat16_tENS5_IJlSB_lEEESI_SJ_NS4_8TiledMMAINS4_8MMA_AtomIJNS4_4SM904GMMA28MMA_64x128x16_F32BF16BF16_SSILNSN_5MajorE0ELSP_0ELNSN_7ScaleInE1ELSQ_1EEEEEENS4_6LayoutINS5_IJNSA_ILi2EEESB_SB_EEENS5_IJSB_NSA_ILi0EEESW_EEEEENS5_IJNS4_10UnderscoreESZ_SZ_EEEEENS4_13SM90_TMA_LOADENS4_14ComposedLayoutINS4_7SwizzleILi3ELi4ELi3EEENS4_18smem_ptr_flag_bitsILi16EEENST_INS5_IJNSA_ILi8EEENSA_ILi64EEEEEENS5_IJS19_SB_EEEEEEEvNS4_8identityES12_S1D_vS1E_EENS_8epilogue10collective6detail29Sm90TmaWarpSpecializedAdapterINS1H_15DefaultEpilogueISI_SJ_SJ_NS1G_6thread17LinearCombinationISI_Li1EffLNS1L_9ScaleType4KindE0ELNS_15FloatRoundStyleE2ESI_EENS1_15EpilogueDefaultEEEEEvvEEEEvNT_6ParamsE,@function
        .size           _ZN7cutlass13device_kernelINS_4gemm6kernel13GemmUniversalIN4cute5tupleIJiiiiEEENS1_10collective13CollectiveMmaINS1_34MainloopSm90TmaGmmaWarpSpecializedILi2ENS5_IJNS4_1CILi1EEESB_SB_EEENS1_35KernelTmaWarpSpecializedCooperativeEEENS5_IJNSA_ILi256EEENSA_ILi128EEESG_EEENS_10bfloat16_tENS5_IJlSB_lEEESI_SJ_NS4_8TiledMMAINS4_8MMA_AtomIJNS4_4SM904GMMA28MMA_64x128x16_F32BF16BF16_SSILNSN_5MajorE0ELSP_0ELNSN_7ScaleInE1ELSQ_1EEEEEENS4_6LayoutINS5_IJNSA_ILi2EEESB_SB_EEENS5_IJSB_NSA_ILi0EEESW_EEEEENS5_IJNS4_10UnderscoreESZ_SZ_EEEEENS4_13SM90_TMA_LOADENS4_14ComposedLayoutINS4_7SwizzleILi3ELi4ELi3EEENS4_18smem_ptr_flag_bitsILi16EEENST_INS5_IJNSA_ILi8EEENSA_ILi64EEEEEENS5_IJS19_SB_EEEEEEEvNS4_8identityES12_S1D_vS1E_EENS_8epilogue10collective6detail29Sm90TmaWarpSpecializedAdapterINS1H_15DefaultEpilogueISI_SJ_SJ_NS1G_6thread17LinearCombinationISI_Li1EffLNS1L_9ScaleType4KindE0ELNS_15FloatRoundStyleE2ESI_EENS1_15EpilogueDefaultEEEEEvvEEEEvNT_6ParamsE,(.L_x_316 - _ZN7cutlass13device_kernelINS_4gemm6kernel13GemmUniversalIN4cute5tupleIJiiiiEEENS1_10collective13CollectiveMmaINS1_34MainloopSm90TmaGmmaWarpSpecializedILi2ENS5_IJNS4_1CILi1EEESB_SB_EEENS1_35KernelTmaWarpSpecializedCooperativeEEENS5_IJNSA_ILi256EEENSA_ILi128EEESG_EEENS_10bfloat16_tENS5_IJlSB_lEEESI_SJ_NS4_8TiledMMAINS4_8MMA_AtomIJNS4_4SM904GMMA28MMA_64x128x16_F32BF16BF16_SSILNSN_5MajorE0ELSP_0ELNSN_7ScaleInE1ELSQ_1EEEEEENS4_6LayoutINS5_IJNSA_ILi2EEESB_SB_EEENS5_IJSB_NSA_ILi0EEESW_EEEEENS5_IJNS4_10UnderscoreESZ_SZ_EEEEENS4_13SM90_TMA_LOADENS4_14ComposedLayoutINS4_7SwizzleILi3ELi4ELi3EEENS4_18smem_ptr_flag_bitsILi16EEENST_INS5_IJNSA_ILi8EEENSA_ILi64EEEEEENS5_IJS19_SB_EEEEEEEvNS4_8identityES12_S1D_vS1E_EENS_8epilogue10collective6detail29Sm90TmaWarpSpecializedAdapterINS1H_15DefaultEpilogueISI_SJ_SJ_NS1G_6thread17LinearCombinationISI_Li1EffLNS1L_9ScaleType4KindE0ELNS_15FloatRoundStyleE2ESI_EENS1_15EpilogueDefaultEEEEEvvEEEEvNT_6ParamsE)
        .other          _ZN7cutlass13device_kernelINS_4gemm6kernel13GemmUniversalIN4cute5tupleIJiiiiEEENS1_10collective13CollectiveMmaINS1_34MainloopSm90TmaGmmaWarpSpecializedILi2ENS5_IJNS4_1CILi1EEESB_SB_EEENS1_35KernelTmaWarpSpecializedCooperativeEEENS5_IJNSA_ILi256EEENSA_ILi128EEESG_EEENS_10bfloat16_tENS5_IJlSB_lEEESI_SJ_NS4_8TiledMMAINS4_8MMA_AtomIJNS4_4SM904GMMA28MMA_64x128x16_F32BF16BF16_SSILNSN_5MajorE0ELSP_0ELNSN_7ScaleInE1ELSQ_1EEEEEENS4_6LayoutINS5_IJNSA_ILi2EEESB_SB_EEENS5_IJSB_NSA_ILi0EEESW_EEEEENS5_IJNS4_10UnderscoreESZ_SZ_EEEEENS4_13SM90_TMA_LOADENS4_14ComposedLayoutINS4_7SwizzleILi3ELi4ELi3EEENS4_18smem_ptr_flag_bitsILi16EEENST_INS5_IJNSA_ILi8EEENSA_ILi64EEEEEENS5_IJS19_SB_EEEEEEEvNS4_8identityES12_S1D_vS1E_EENS_8epilogue10collective6detail29Sm90TmaWarpSpecializedAdapterINS1H_15DefaultEpilogueISI_SJ_SJ_NS1G_6thread17LinearCombinationISI_Li1EffLNS1L_9ScaleType4KindE0ELNS_15FloatRoundStyleE2ESI_EENS1_15EpilogueDefaultEEEEEvvEEEEvNT_6ParamsE,@"STO_CUDA_ENTRY STV_DEFAULT"
_ZN7cutlass13device_kernelINS_4gemm6kernel13GemmUniversalIN4cute5tupleIJiiiiEEENS1_10collective13CollectiveMmaINS1_34MainloopSm90TmaGmmaWarpSpecializedILi2ENS5_IJNS4_1CILi1EEESB_SB_EEENS1_35KernelTmaWarpSpecializedCooperativeEEENS5_IJNSA_ILi256EEENSA_ILi128EEESG_EEENS_10bfloat16_tENS5_IJlSB_lEEESI_SJ_NS4_8TiledMMAINS4_8MMA_AtomIJNS4_4SM904GMMA28MMA_64x128x16_F32BF16BF16_SSILNSN_5MajorE0ELSP_0ELNSN_7ScaleInE1ELSQ_1EEEEEENS4_6LayoutINS5_IJNSA_ILi2EEESB_SB_EEENS5_IJSB_NSA_ILi0EEESW_EEEEENS5_IJNS4_10UnderscoreESZ_SZ_EEEEENS4_13SM90_TMA_LOADENS4_14ComposedLayoutINS4_7SwizzleILi3ELi4ELi3EEENS4_18smem_ptr_flag_bitsILi16EEENST_INS5_IJNSA_ILi8EEENSA_ILi64EEEEEENS5_IJS19_SB_EEEEEEEvNS4_8identityES12_S1D_vS1E_EENS_8epilogue10collective6detail29Sm90TmaWarpSpecializedAdapterINS1H_15DefaultEpilogueISI_SJ_SJ_NS1G_6thread17LinearCombinationISI_Li1EffLNS1L_9ScaleType4KindE0ELNS_15FloatRoundStyleE2ESI_EENS1_15EpilogueDefaultEEEEEvvEEEEvNT_6ParamsE:
[----:B------:R-:W0:Y:S01]  /*0000*/  LDC R1, c[0x0][0x28] ;  /* 0x00000a00ff017b82 */ /* 0x000e220000000800 */
[----:B------:R-:W1:Y:S01]  /*0010*/  S2R R18, SR_TID.X ;  /* 0x0000000000127919 */ /* 0x000e620000002100 */
[----:B------:R-:W-:Y:S01]  /*0020*/  ELECT P0, URZ, PT ;  /* 0x00000000003f782f */ /* 0x000fe20003800000 */
[----:B------:R-:W-:Y:S01]  /*0030*/  BSSY B0, `(.L_x_0) ;  /* 0x000000f000007945 */ /* 0x000fe20003800000 */
[--C-:B-1----:R-:W-:Y:S02]  /*0040*/  SHF.R.U32.HI R0, RZ, 0x5, R18.reuse ;  /* 0x00000005ff007819 */ /* 0x102fe40000011612 */
[----:B------:R-:W-:-:S03]  /*0050*/  SHF.R.U32.HI R22, RZ, 0x7, R18 ;  /* 0x00000007ff167819 */ /* 0x000fc60000011612 */
[----:B------:R-:W1:Y:S04]  /*0060*/  SHFL.IDX PT, R5, R0, RZ, 0x1f ;  /* 0x00001fff00057589 */ /* 0x000e6800000e0000 */
[----:B------:R2:W3:Y:S01]  /*0070*/  SHFL.IDX PT, R8, R22, RZ, 0x1f ;  /* 0x00001fff16087589 */ /* 0x0004e200000e0000 */
[----:B-1----:R-:W-:-:S13]  /*0080*/  ISETP.NE.OR P0, PT, R5, RZ, !P0 ;  /* 0x000000ff0500720c */ /* 0x002fda0004705670 */
[----:B0-23--:R-:W-:Y:S05]  /*0090*/  @P0 BRA `(.L_x_1) ;  /* 0x0000000000200947 */ /* 0x00dfea0003800000 */
[----:B------:R-:W-:Y:S02]  /*00a0*/  ULDC.64 UR4, c[0x0][0x198] ;  /* 0x0000660000047ab9 */ /* 0x000fe40000000a00 */
[----:B------:R-:W-:Y:S02]  /*00b0*/  UIADD3 UR6, UP0, UR4, 0xf0, URZ ;  /* 0x000000f004067890 */ /* 0x000fe4000ff1e03f */
[----:B------:R-:W-:Y:S02]  /*00c0*/  UIADD3 UR4, UP1, UR4, 0x1f0, URZ ;  /* 0x000001f004047890 */ /* 0x000fe4000ff3e03f */
[----:B------:R-:W-:Y:S02]  /*00d0*/  UIADD3.X UR7, URZ, UR5, URZ, UP0, !UPT ;  /* 0x000000053f077290 */ /* 0x000fe400087fe43f */
[----:B------:R-:W-:-:S07]  /*00e0*/  UIADD3.X UR5, URZ, UR5, URZ, UP1, !UPT ;  /* 0x000000053f057290 */ /* 0x000fce0008ffe43f */
[----:B------:R0:W-:Y:S02]  /*00f0*/  UTMACCTL.PF [UR6] ;  /* 0x00000000060079b9 */ /* 0x0001e40008040000 */
[----:B------:R0:W-:Y:S02]  /*0100*/  UTMACCTL.PF [UR4] ;  /* 0x00000000040079b9 */ /* 0x0001e40008040000 */
[----:B0-----:R-:W-:Y:S01]  /*0110*/  NOP ;  /* 0x0000000000007918 */ /* 0x001fe20000000000 */
.L_x_1:
[----:B------:R-:W-:Y:S05]  /*0120*/  BSYNC B0 ;  /* 0x0000000000007941 */ /* 0x000fea0003800000 */
.L_x_0:
[----:B------:R-:W0:Y:S02]  /*0130*/  SHFL.IDX PT, R2, R0, RZ, 0x1f ;  /* 0x00001fff00027589 */ /* 0x000e2400000e0000 */
[----:B0-----:R-:W-:-:S13]  /*0140*/  ISETP.NE.AND P0, PT, R2, RZ, PT ;  /* 0x000000ff0200720c */ /* 0x001fda0003f05270 */
[----:B------:R-:W-:Y:S05]  /*0150*/  @P0 BRA `(.L_x_2) ;  /* 0x0000000000480947 */ /* 0x000fea0003800000 */
[----:B------:R-:W0:Y:S01]  /*0160*/  S2UR UR8, SR_CgaCtaId ;  /* 0x00000000000879c3 */ /* 0x000e220000008800 */
[----:B------:R-:W-:Y:S01]  /*0170*/  UMOV UR4, 0x400 ;  /* 0x0000040000047882 */ /* 0x000fe20000000000 */
[----:B------:R-:W-:Y:S01]  /*0180*/  UMOV UR5, 0x1 ;  /* 0x0000000100057882 */ /* 0x000fe20000000000 */
[----:B------:R-:W-:Y:S01]  /*0190*/  UMOV UR6, 0x100 ;  /* 0x0000010000067882 */ /* 0x000fe20000000000 */
[----:B------:R-:W-:Y:S01]  /*01a0*/  ELECT P0, URZ, PT ;  /* 0x00000000003f782f */ /* 0x000fe20003800000 */
[----:B------:R-:W-:-:S04]  /*01b0*/  UIADD3 UR6, -UR6, 0x100000, URZ ;  /* 0x0010000006067890 */ /* 0x000fc8000fffe13f */
[----:B------:R-:W-:Y:S02]  /*01c0*/  USHF.L.U32 UR7, UR6, 0xb, URZ ;  /* 0x0000000b06077899 */ /* 0x000fe4000800063f */
[----:B------:R-:W-:Y:S02]  /*01d0*/  USHF.L.U32 UR6, UR6, 0x1, URZ ;  /* 0x0000000106067899 */ /* 0x000fe4000800063f */
[----:B0-----:R-:W-:Y:S02]  /*01e0*/  ULEA UR8, UR8, UR4, 0x18 ;  /* 0x0000000408087291 */ /* 0x001fe4000f8ec03f */
[----:B------:R-:W-:-:S04]  /*01f0*/  UIADD3 UR4, -UR5, 0x100000, URZ ;  /* 0x0010000005047890 */ /* 0x000fc8000fffe13f */
[----:B------:R-:W-:Y:S02]  /*0200*/  USHF.L.U32 UR5, UR4, 0xb, URZ ;  /* 0x0000000b04057899 */ /* 0x000fe4000800063f */
[----:B------:R-:W-:Y:S01]  /*0210*/  USHF.L.U32 UR4, UR4, 0x1, URZ ;  /* 0x0000000104047899 */ /* 0x000fe2000800063f */
[----:B------:R-:W0:Y:S11]  /*0220*/  FENCE.VIEW.ASYNC.S ;  /* 0x00000000000073c6 */ /* 0x000e360000000000 */
[----:B0-----:R0:W1:Y:S01]  /*0230*/  SYNCS.EXCH.64 URZ, [UR8], UR4 ;  /* 0x00000004083f75b2 */ /* 0x0010620008000100 */
[----:B------:R0:W2:Y:S01]  /*0240*/  SYNCS.EXCH.64 URZ, [UR8+0x10], UR6 ;  /* 0x00001006083f75b2 */ /* 0x0000a20008000100 */
[----:B------:R0:W3:Y:S01]  /*0250*/  SYNCS.EXCH.64 URZ, [UR8+0x8], UR4 ;  /* 0x00000804083f75b2 */ /* 0x0000e20008000100 */
[----:B------:R0:W4:Y:S01]  /*0260*/  SYNCS.EXCH.64 URZ, [UR8+0x18], UR6 ;  /* 0x00001806083f75b2 */ /* 0x0001220008000100 */
[----:B------:R-:W-:Y:S01]  /*0270*/  NOP ;  /* 0x0000000000007918 */ /* 0x000fe20000000000 */
.L_x_2:
[----:B------:R-:W5:Y:S01]  /*0280*/  SHFL.IDX PT, R0, R0, RZ, 0x1f ;  /* 0x00001fff00007589 */ /* 0x000f6200000e0000 */
[----:B------:R-:W-:Y:S01]  /*0290*/  ELECT P0, URZ, PT ;  /* 0x00000000003f782f */ /* 0x000fe20003800000 */
[----:B------:R-:W1:Y:S01]  /*02a0*/  LDC R2, c[0x0][0x65c] ;  /* 0x00019700ff027b82 */ /* 0x000e620000000800 */
[----:B------:R-:W-:Y:S01]  /*02b0*/  SHF.R.S32.HI R6, RZ, 0x1f, R5 ;  /* 0x0000001fff067819 */ /* 0x000fe20000011405 */
[----:B------:R-:W2:Y:S01]  /*02c0*/  S2R R3, SR_CTAID.Y ;  /* 0x0000000000037919 */ /* 0x000ea20000002600 */
[----:B0-----:R-:W-:Y:S01]  /*02d0*/  UMOV UR4, 0x20 ;  /* 0x0000002000047882 */ /* 0x001fe20000000000 */
[----:B------:R-:W-:Y:S01]  /*02e0*/  ISETP.NE.AND P2, PT, R8, RZ, PT ;  /* 0x000000ff0800720c */ /* 0x000fe20003f45270 */
[----:B------:R-:W-:Y:S01]  /*02f0*/  NOP ;  /* 0x0000000000007918 */ /* 0x000fe20000000000 */
[----:B------:R-:W0:Y:S01]  /*0300*/  S2R R4, SR_CTAID.X ;  /* 0x0000000000047919 */ /* 0x000e220000002500 */
[----:B------:R-:W-:Y:S01]  /*0310*/  LEA.HI R6, R6, R5, RZ, 0x2 ;  /* 0x0000000506067211 */ /* 0x000fe200078f10ff */
[----:B------:R-:W-:Y:S01]  /*0320*/  NOP ;  /* 0x0000000000007918 */ /* 0x000fe20000000000 */
[----:B-----5:R-:W-:-:S02]  /*0330*/  ISETP.NE.OR P0, PT, R0, RZ, !P0 ;  /* 0x000000ff0000720c */ /* 0x020fc40004705670 */
[----:B-1----:R-:W-:-:S04]  /*0340*/  ISETP.NE.AND P3, PT, R2, 0x1, PT ;  /* 0x000000010200780c */ /* 0x002fc80003f65270 */
[----:B------:R-:W-:Y:S02]  /*0350*/  P2R R0, PR, RZ, 0x8 ;  /* 0x00000008ff007803 */ /* 0x000fe40000000000 */
[----:B------:R-:W-:-:S05]  /*0360*/  LOP3.LUT R0, R6, 0xfffffffc, RZ, 0xc0, !PT ;  /* 0xfffffffc06007812 */ /* 0x000fca00078ec0ff */
[----:B------:R-:W-:Y:S01]  /*0370*/  VOTEU.ALL UP0, P0 ;  /* 0x00000000003f7886 */ /* 0x000fe20000000000 */
[----:B------:R-:W-:Y:S01]  /*0380*/  IMAD.IADD R0, R5, 0x1, -R0 ;  /* 0x0000000105007824 */ /* 0x000fe200078e0a00 */
[----:B------:R-:W0:Y:S01]  /*0390*/  @P3 LDC R17, c[0x0][0x10] ;  /* 0x00000400ff113b82 */ /* 0x000e220000000800 */
[----:B------:R-:W-:Y:S01]  /*03a0*/  VOTEU.ALL UP1, P0 ;  /* 0x00000000003f7886 */ /* 0x000fe20000020000 */
[----:B--2---:R-:W-:Y:S01]  /*03b0*/  @P3 IMAD.MOV.U32 R6, RZ, RZ, R3 ;  /* 0x000000ffff063224 */ /* 0x004fe200078e0003 */
[----:B------:R-:W-:Y:S01]  /*03c0*/  @!UP0 UMOV UR6, 0x400 ;  /* 0x0000040000068882 */ /* 0x000fe20000000000 */
[----:B------:R-:W-:-:S04]  /*03d0*/  @!UP0 UIADD3 UR4, -UR4, 0x100000, URZ ;  /* 0x0010000004048890 */ /* 0x000fc8000fffe13f */
[----:B------:R-:W-:Y:S02]  /*03e0*/  @!UP0 USHF.L.U32 UR5, UR4, 0xb, URZ ;  /* 0x0000000b04058899 */ /* 0x000fe4000800063f */
[----:B------:R-:W-:Y:S01]  /*03f0*/  @!UP0 USHF.L.U32 UR4, UR4, 0x1, URZ ;  /* 0x0000000104048899 */ /* 0x000fe2000800063f */
[----:B------:R-:W-:Y:S02]  /*0400*/  @P3 IMAD.MOV.U32 R7, RZ, RZ, RZ ;  /* 0x000000ffff073224 */ /* 0x000fe400078e00ff */
[----:B------:R-:W-:Y:S01]  /*0410*/  IMAD.MOV.U32 R5, RZ, RZ, RZ ;  /* 0x000000ffff057224 */ /* 0x000fe200078e00ff */
[----:B------:R-:W1:Y:S01]  /*0420*/  @!UP0 S2UR UR7, SR_CgaCtaId ;  /* 0x00000000000789c3 */ /* 0x000e620000008800 */
[----:B------:R-:W-:-:S07]  /*0430*/  @P3 IMAD.MOV.U32 R11, RZ, RZ, RZ ;  /* 0x000000ffff0b3224 */ /* 0x000fce00078e00ff */
[----:B------:R-:W2:Y:S01]  /*0440*/  @!P3 LDC R9, c[0x0][0xc] ;  /* 0x00000300ff09bb82 */ /* 0x000ea20000000800 */
[----:B0-----:R-:W-:-:S04]  /*0450*/  @P3 IMAD.WIDE.U32 R16, R4, R17, R6 ;  /* 0x0000001104103225 */ /* 0x001fc800078e0006 */
[----:B------:R-:W-:Y:S01]  /*0460*/  @P3 IMAD.IADD R17, R17, 0x1, R11 ;  /* 0x0000000111113824 */ /* 0x000fe200078e020b */
[----:B-1----:R-:W-:Y:S01]  /*0470*/  @!UP0 ULEA UR6, UR7, UR6, 0x18 ;  /* 0x0000000607068291 */ /* 0x002fe2000f8ec03f */
[----:B------:R-:W-:Y:S01]  /*0480*/  VOTEU.ALL UP0, P0 ;  /* 0x00000000003f7886 */ /* 0x000fe20000000000 */
[----:B------:R-:W-:-:S04]  /*0490*/  ISETP.NE.AND P0, PT, R0, 0x3, PT ;  /* 0x000000030000780c */ /* 0x000fc80003f05270 */
[----:B------:R-:W-:Y:S01]  /*04a0*/  ISETP.EQ.OR P0, PT, R0, RZ, !P0 ;  /* 0x000000ff0000720c */ /* 0x000fe20004702670 */
[----:B--2---:R-:W-:-:S03]  /*04b0*/  @!P3 IMAD.WIDE.U32 R6, R9, R3, R4 ;  /* 0x000000030906b225 */ /* 0x004fc600078e0004 */
[C---:B------:R-:W-:Y:S01]  /*04c0*/  ISETP.EQ.AND P0, PT, R8.reuse, RZ, P0 ;  /* 0x000000ff0800720c */ /* 0x040fe20000702270 */
[----:B------:R-:W-:Y:S01]  /*04d0*/  VIADD R8, R8, 0xffffffff ;  /* 0xffffffff08087836 */ /* 0x000fe20000000000 */
[----:B------:R-:W0:Y:S02]  /*04e0*/  FENCE.VIEW.ASYNC.S ;  /* 0x00000000000073c6 */ /* 0x000e240000000000 */
[----:B0-----:R0:W3:Y:S01]  /*04f0*/  @!UP0 SYNCS.EXCH.64 URZ, [UR6+0x30], UR4 ;  /* 0x00003004063f85b2 */ /* 0x0010e20008000100 */
[----:B------:R-:W-:Y:S01]  /*0500*/  @!P3 IMAD.MOV.U32 R16, RZ, RZ, R6 ;  /* 0x000000ffff10b224 */ /* 0x000fe200078e0006 */
[----:B------:R-:W-:Y:S01]  /*0510*/  SEL R19, RZ, 0x1, !P0 ;  /* 0x00000001ff137807 */ /* 0x000fe20004000000 */
[----:B------:R-:W-:Y:S01]  /*0520*/  @!P3 IMAD.MOV.U32 R17, RZ, RZ, R7 ;  /* 0x000000ffff11b224 */ /* 0x000fe200078e0007 */
[----:B------:R-:W-:-:S04]  /*0530*/  ISETP.GE.U32.AND P1, PT, R8, 0x2, PT ;  /* 0x000000020800780c */ /* 0x000fc80003f26070 */
[----:B------:R-:W-:Y:S01]  /*0540*/  SEL R19, R19, 0x2, P1 ;  /* 0x0000000213137807 */ /* 0x000fe20000800000 */
[----:B------:R0:W3:Y:S01]  /*0550*/  @!UP1 SYNCS.EXCH.64 URZ, [UR6+0x38], UR4 ;  /* 0x00003804063f95b2 */ /* 0x0000e20008000100 */
[----:B------:R-:W-:Y:S01]  /*0560*/  NOP ;  /* 0x0000000000007918 */ /* 0x000fe20000000000 */
[----:B---34-:R-:W-:Y:S06]  /*0570*/  BAR.SYNC.DEFER_BLOCKING 0x0 ;  /* 0x0000000000007b1d */ /* 0x018fec0000010000 */
[----:B------:R-:W-:Y:S05]  /*0580*/  @!P2 BRA `(.L_x_3) ;  /* 0x000000ac0008a947 */ /* 0x000fea0003800000 */
[----:B------:R-:W-:-:S13]  /*0590*/  ISETP.GT.U32.AND P0, PT, R8, 0x1, PT ;  /* 0x000000010800780c */ /* 0x000fda0003f04070 */
[----:B0-----:R-:W-:Y:S05]  /*05a0*/  @P0 EXIT ;  /* 0x000000000000094d */ /* 0x001fea0003800000 */
[----:B------:R-:W-:Y:S01]  /*05b0*/  ULDC.64 UR4, c[0x0][0x650] ;  /* 0x0001940000047ab9 */ /* 0x000fe20000000a00 */
[----:B------:R-:W-:Y:S01]  /*05c0*/  PRMT R0, RZ, 0x7610, R0 ;  /* 0x00007610ff007816 */ /* 0x000fe20000000000 */
[----:B------:R-:W-:Y:S01]  /*05d0*/  IMAD.MOV.U32 R153, RZ, RZ, -0x1 ;  /* 0xffffffffff997424 */ /* 0x000fe200078e00ff */
[----:B------:R-:W-:Y:S01]  /*05e0*/  ISETP.GE.U32.AND P0, PT, R16, UR4, PT ;  /* 0x0000000410007c0c */ /* 0x000fe2000bf06070 */
[----:B------:R-:W-:Y:S01]  /*05f0*/  IMAD.MOV.U32 R23, RZ, RZ, -0x1 ;  /* 0xffffffffff177424 */ /* 0x000fe200078e00ff */
[----:B------:R-:W-:Y:S02]  /*0600*/  MOV R152, 0xffffffff ;  /* 0xffffffff00987802 */ /* 0x000fe40000000f00 */
[----:B------:R-:W-:-:S13]  /*0610*/  ISETP.GE.U32.AND.EX P0, PT, R17, UR5, PT, P0 ;  /* 0x0000000511007c0c */ /* 0x000fda000bf06100 */
[----:B------:R-:W-:Y:S05]  /*0620*/  @P0 BRA `(.L_x_4) ;  /* 0x0000000400540947 */ /* 0x000fea0003800000 */
[----:B------:R-:W0:Y:S01]  /*0630*/  LDC.64 R14, c[0x0][0x628] ;  /* 0x00018a00ff0e7b82 */ /* 0x000e220000000a00 */
[----:B------:R-:W-:Y:S02]  /*0640*/  IMAD.MOV.U32 R6, RZ, RZ, R16 ;  /* 0x000000ffff067224 */ /* 0x000fe400078e0010 */
[----:B------:R-:W-:-:S05]  /*0650*/  IMAD.MOV.U32 R7, RZ, RZ, R17 ;  /* 0x000000ffff077224 */ /* 0x000fca00078e0011 */
[----:B------:R-:W1:Y:S08]  /*0660*/  LDC R0, c[0x0][0x630] ;  /* 0x00018c00ff007b82 */ /* 0x000e700000000800 */
[----:B------:R-:W2:Y:S01]  /*0670*/  LDC.64 R20, c[0x0][0x620] ;  /* 0x00018800ff147b82 */ /* 0x000ea20000000a00 */
[----:B0-----:R-:W-:-:S04]  /*0680*/  ISETP.NE.U32.AND P0, PT, R14, RZ, PT ;  /* 0x000000ff0e00720c */ /* 0x001fc80003f05070 */
[----:B------:R-:W-:-:S13]  /*0690*/  ISETP.NE.AND.EX P0, PT, R15, RZ, PT, P0 ;  /* 0x000000ff0f00720c */ /* 0x000fda0003f05300 */
[----:B-12---:R-:W-:Y:S05]  /*06a0*/  @!P0 BRA `(.L_x_5) ;  /* 0x0000000000288947 */ /* 0x006fea0003800000 */
[----:B------:R-:W0:Y:S02]  /*06b0*/  LDC R11, c[0x0][0x634] ;  /* 0x00018d00ff0b7b82 */ /* 0x000e240000000800 */
[----:B0-----:R-:W-:-:S05]  /*06c0*/  IADD3 R11, P0, R16, R11, RZ ;  /* 0x0000000b100b7210 */ /* 0x001fca0007f1e0ff */
[----:B------:R-:W-:-:S04]  /*06d0*/  IMAD.X R13, RZ, RZ, R17, P0 ;  /* 0x000000ffff0d7224 */ /* 0x000fc800000e0611 */
[----:B------:R-:W-:-:S04]  /*06e0*/  IMAD.WIDE.U32 R6, R13, R14, RZ ;  /* 0x0000000e0d067225 */ /* 0x000fc800078e00ff */
[----:B------:R-:W-:-:S04]  /*06f0*/  IMAD.WIDE.U32 R8, P0, R11, R15, R6 ;  /* 0x0000000f0b087225 */ /* 0x000fc80007800006 */
[----:B------:R-:W-:-:S04]  /*0700*/  IMAD.WIDE.U32 R6, R11, R14, RZ ;  /* 0x0000000e0b067225 */ /* 0x000fc800078e00ff */
[----:B------:R-:W-:Y:S01]  /*0710*/  IMAD.X R11, RZ, RZ, RZ, P0 ;  /* 0x000000ffff0b7224 */ /* 0x000fe200000e06ff */
[----:B------:R-:W-:Y:S01]  /*0720*/  IADD3 RZ, P0, R7, R8, RZ ;  /* 0x0000000807ff7210 */ /* 0x000fe20007f1e0ff */
[----:B------:R-:W-:-:S04]  /*0730*/  IMAD.MOV.U32 R10, RZ, RZ, R9 ;  /* 0x000000ffff0a7224 */ /* 0x000fc800078e0009 */
[----:B------:R-:W-:-:S08]  /*0740*/  IMAD.WIDE.U32.X R6, R13, R15, R10, P0 ;  /* 0x0000000f0d067225 */ /* 0x000fd000000e040a */
.L_x_5:
[-CC-:B------:R-:W-:Y:S01]  /*0750*/  SHF.R.U64 R23, R6, R0.reuse, R7.reuse ;  /* 0x0000000006177219 */ /* 0x180fe20000001207 */
[----:B------:R-:W0:Y:S01]  /*0760*/  LDC R10, c[0x0][0x618] ;  /* 0x00018600ff0a7b82 */ /* 0x000e220000000800 */
[----:B------:R-:W-:Y:S01]  /*0770*/  SHF.R.U32.HI R5, RZ, R0, R7 ;  /* 0x00000000ff057219 */ /* 0x000fe20000011607 */
[----:B------:R-:W-:Y:S01]  /*0780*/  ULDC UR4, c[0x0][0x150] ;  /* 0x0000540000047ab9 */ /* 0x000fe20000000800 */
[----:B------:R-:W-:Y:S02]  /*0790*/  IADD3 R9, P0, RZ, -R23, RZ ;  /* 0x80000017ff097210 */ /* 0x000fe40007f1e0ff */
[----:B------:R-:W-:-:S03]  /*07a0*/  I2FP.F32.U32 R0, R4 ;  /* 0x0000000400007245 */ /* 0x000fc60000201000 */
[----:B------:R-:W1:Y:S01]  /*07b0*/  LDC.64 R28, c[0x0][0x640] ;  /* 0x00019000ff1c7b82 */ /* 0x000e620000000a00 */
[----:B------:R-:W-:Y:S02]  /*07c0*/  IMAD.X R11, RZ, RZ, ~R5, P0 ;  /* 0x000000ffff0b7224 */ /* 0x000fe400000e0e05 */
[----:B------:R-:W-:Y:S01]  /*07d0*/  FMUL R0, R0, UR4 ;  /* 0x0000000400007c20 */ /* 0x000fe20008400000 */
[----:B------:R-:W-:Y:S01]  /*07e0*/  IMAD.WIDE.U32 R6, R9, R20, R16 ;  /* 0x0000001409067225 */ /* 0x000fe200078e0010 */
[----:B------:R-:W-:-:S03]  /*07f0*/  ULDC UR4, c[0x0][0x154] ;  /* 0x0000550000047ab9 */ /* 0x000fc60000000800 */
[----:B------:R-:W-:Y:S01]  /*0800*/  IMAD R8, R11, R20, RZ ;  /* 0x000000140b087224 */ /* 0x000fe200078e02ff */
[----:B------:R-:W2:Y:S01]  /*0810*/  LDC R5, c[0x0][0x144] ;  /* 0x00005100ff057b82 */ /* 0x000ea20000000800 */
[----:B------:R-:W3:Y:S02]  /*0820*/  F2I.U32.TRUNC.NTZ R0, R0 ;  /* 0x0000000000007305 */ /* 0x000ee4000020f000 */
[----:B------:R-:W-:-:S05]  /*0830*/  IMAD R9, R9, R21, R8 ;  /* 0x0000001509097224 */ /* 0x000fca00078e0208 */
[----:B------:R-:W4:Y:S01]  /*0840*/  LDC R12, c[0x0][0x608] ;  /* 0x00018200ff0c7b82 */ /* 0x000f220000000800 */
[----:B------:R-:W-:Y:S01]  /*0850*/  IADD3 R7, R7, R9, RZ ;  /* 0x0000000907077210 */ /* 0x000fe20007ffe0ff */
[----:B------:R-:W-:-:S03]  /*0860*/  IMAD.MOV.U32 R9, RZ, RZ, -0x1 ;  /* 0xffffffffff097424 */ /* 0x000fc600078e00ff */
[-CC-:B0-----:R-:W-:Y:S02]  /*0870*/  SHF.R.U64 R20, R6, R10.reuse, R7.reuse ;  /* 0x0000000a06147219 */ /* 0x181fe40000001207 */
[----:B------:R-:W-:Y:S01]  /*0880*/  I2FP.F32.U32 R6, R3 ;  /* 0x0000000300067245 */ /* 0x000fe20000201000 */
[----:B------:R-:W0:Y:S01]  /*0890*/  LDC R26, c[0x0][0x658] ;  /* 0x00019600ff1a7b82 */ /* 0x000e220000000800 */
[----:B-1----:R-:W-:Y:S01]  /*08a0*/  ISETP.NE.U32.AND P0, PT, R28, RZ, PT ;  /* 0x000000ff1c00720c */ /* 0x002fe20003f05070 */
[----:B---3--:R-:W-:Y:S01]  /*08b0*/  IMAD.MOV R8, RZ, RZ, -R0 ;  /* 0x000000ffff087224 */ /* 0x008fe200078e0a00 */
[----:B------:R-:W-:Y:S01]  /*08c0*/  SHF.R.U32.HI R7, RZ, R10, R7 ;  /* 0x0000000aff077219 */ /* 0x000fe20000011607 */
[----:B------:R-:W-:Y:S01]  /*08d0*/  FMUL R6, R6, UR4 ;  /* 0x0000000406067c20 */ /* 0x000fe20008400000 */
[----:B------:R-:W-:-:S03]  /*08e0*/  ISETP.NE.AND.EX P0, PT, R29, RZ, PT, P0 ;  /* 0x000000ff1d00720c */ /* 0x000fc60003f05300 */
[----:B------:R-:W1:Y:S01]  /*08f0*/  LDC R14, c[0x0][0x148] ;  /* 0x00005200ff0e7b82 */ /* 0x000e620000000800 */
[----:B--2---:R-:W-:-:S07]  /*0900*/  IMAD R0, R5, R8, R4 ;  /* 0x0000000805007224 */ /* 0x004fce00078e0204 */
[----:B------:R-:W2:Y:S01]  /*0910*/  LDC R24, c[0x0][0x600] ;  /* 0x00018000ff187b82 */ /* 0x000ea20000000800 */
[-CC-:B----4-:R-:W-:Y:S02]  /*0920*/  SHF.R.U64 R30, R20, R12.reuse, R7.reuse ;  /* 0x0000000c141e7219 */ /* 0x190fe40000001207 */
[----:B------:R-:W-:Y:S01]  /*0930*/  SHF.R.U32.HI R5, RZ, R12, R7 ;  /* 0x0000000cff057219 */ /* 0x000fe20000011607 */
[----:B------:R-:W-:Y:S01]  /*0940*/  IMAD.MOV.U32 R7, RZ, RZ, 0x1 ;  /* 0x00000001ff077424 */ /* 0x000fe200078e00ff */
[----:B------:R3:W4:Y:S03]  /*0950*/  F2I.U32.TRUNC.NTZ R12, R6 ;  /* 0x00000006000c7305 */ /* 0x000726000020f000 */
[----:B------:R-:W1:Y:S01]  /*0960*/  LDC R15, c[0x0][0x648] ;  /* 0x00019200ff0f7b82 */ /* 0x000e620000000800 */
[-C--:B0-----:R-:W-:Y:S02]  /*0970*/  SHF.L.U32 R4, R9, R26.reuse, RZ ;  /* 0x0000001a09047219 */ /* 0x081fe400000006ff */
[----:B------:R-:W-:-:S02]  /*0980*/  SHF.R.U64 R32, R30, R26, R5 ;  /* 0x0000001a1e207219 */ /* 0x000fc40000001205 */
[----:B------:R-:W-:Y:S02]  /*0990*/  LOP3.LUT R11, RZ, R4, RZ, 0x33, !PT ;  /* 0x00000004ff0b7212 */ /* 0x000fe400078e33ff */
[-C--:B------:R-:W-:Y:S01]  /*09a0*/  SHF.R.U32.HI R5, RZ, R26.reuse, R5 ;  /* 0x0000001aff057219 */ /* 0x080fe20000011605 */
[----:B------:R-:W0:Y:S01]  /*09b0*/  LDC R21, c[0x0][0x638] ;  /* 0x00018e00ff157b82 */ /* 0x000e220000000800 */
[----:B------:R-:W-:Y:S01]  /*09c0*/  SHF.L.U32 R10, R7, R26, RZ ;  /* 0x0000001a070a7219 */ /* 0x000fe200000006ff */
[----:B------:R-:W-:-:S06]  /*09d0*/  IMAD.MOV.U32 R4, RZ, RZ, R32 ;  /* 0x000000ffff047224 */ /* 0x000fcc00078e0020 */
[----:B------:R-:W0:Y:S01]  /*09e0*/  LDC R152, c[0x0][0x610] ;  /* 0x00018400ff987b82 */ /* 0x000e220000000800 */
[----:B---34-:R-:W-:Y:S05]  /*09f0*/  @!P0 BRA `(.L_x_6) ;  /* 0x0000000000288947 */ /* 0x018fea0003800000 */
[----:B------:R-:W3:Y:S02]  /*0a00*/  LDC R9, c[0x0][0x64c] ;  /* 0x00019300ff097b82 */ /* 0x000ee40000000800 */
[----:B---3--:R-:W-:-:S05]  /*0a10*/  IADD3 R9, P0, R32, R9, RZ ;  /* 0x0000000920097210 */ /* 0x008fca0007f1e0ff */
        /* <DEDUP_REMOVED lines=8> */
.L_x_6:
[----:B-1----:R-:W-:Y:S01]  /*0aa0*/  SHF.R.U64 R4, R4, R15, R5 ;  /* 0x0000000f04047219 */ /* 0x002fe20000001205 */
[----:B------:R-:W-:Y:S01]  /*0ab0*/  IMAD.MOV R12, RZ, RZ, -R12 ;  /* 0x000000ffff0c7224 */ /* 0x000fe200078e0a0c */
[----:B------:R-:W-:Y:S02]  /*0ac0*/  LOP3.LUT R11, R30, R11, RZ, 0xc0, !PT ;  /* 0x0000000b1e0b7212 */ /* 0x000fe400078ec0ff */
[----:B--2---:R-:W-:Y:S01]  /*0ad0*/  IADD3 R5, R24, -0x1, RZ ;  /* 0xffffffff18057810 */ /* 0x004fe20007ffe0ff */
[----:B------:R-:W-:Y:S02]  /*0ae0*/  IMAD.MOV R6, RZ, RZ, -R4 ;  /* 0x000000ffff067224 */ /* 0x000fe400078e0a04 */
[----:B------:R-:W-:Y:S01]  /*0af0*/  @P3 IMAD R0, R14, R12, R3 ;  /* 0x0000000c0e003224 */ /* 0x000fe200078e0203 */
[----:B------:R-:W-:Y:S01]  /*0b00*/  LOP3.LUT R5, R20, R5, RZ, 0xc0, !PT ;  /* 0x0000000514057212 */ /* 0x000fe200078ec0ff */
[----:B------:R-:W-:Y:S02]  /*0b10*/  IMAD R11, R10, R4, R11 ;  /* 0x000000040a0b7224 */ /* 0x000fe400078e020b */
[----:B0-----:R-:W-:-:S02]  /*0b20*/  IMAD R3, R6, R21, R32 ;  /* 0x0000001506037224 */ /* 0x001fc400078e0220 */
[----:B------:R-:W-:Y:S02]  /*0b30*/  IMAD R152, R11, R152, R0 ;  /* 0x000000980b987224 */ /* 0x000fe400078e0200 */
[----:B------:R-:W-:Y:S02]  /*0b40*/  IMAD R3, R3, R24, R5 ;  /* 0x0000001803037224 */ /* 0x000fe400078e0205 */
[----:B------:R-:W-:-:S03]  /*0b50*/  IMAD.MOV.U32 R0, RZ, RZ, 0x1 ;  /* 0x00000001ff007424 */ /* 0x000fc600078e00ff */
[----:B------:R-:W-:Y:S02]  /*0b60*/  SEL R153, R3, R152, !P3 ;  /* 0x0000009803997207 */ /* 0x000fe40005800000 */
[----:B------:R-:W-:-:S07]  /*0b70*/  SEL R152, R152, R3, !P3 ;  /* 0x0000000398987207 */ /* 0x000fce0005800000 */
.L_x_4:
[----:B------:R-:W-:-:S08]  /*0b80*/  NOP ;  /* 0x0000000000007918 */ /* 0x000fd00000000000 */
[----:B------:R-:W0:Y:S02]  /*0b90*/  USETMAXREG.TRY_ALLOC.CTAPOOL UP0, 0xe8 ;  /* 0x000000e8000079c8 */ /* 0x000e240008000600 */
[----:B0-----:R-:W-:-:S13]  /*0ba0*/  PLOP3.LUT P0, PT, PT, PT, UP0, 0x80, 0x0 ;  /* 0x000000000000781c */ /* 0x001fda0003f0f008 */
[----:B------:R-:W-:Y:S05]  /*0bb0*/  @!P0 BRA `(.L_x_4) ;  /* 0xfffffffc00f08947 */ /* 0x000fea000383ffff */
[----:B------:R-:W-:Y:S01]  /*0bc0*/  ULDC.64 UR4, c[0x0][0x598] ;  /* 0x0001660000047ab9 */ /* 0x000fe20000000a00 */
[----:B------:R-:W-:Y:S01]  /*0bd0*/  ULDC.64 UR36, c[0x0][0x208] ;  /* 0x0000820000247ab9 */ /* 0x000fe20000000a00 */
[----:B------:R-:W-:-:S04]  /*0be0*/  ISETP.NE.U32.AND P0, PT, RZ, UR4, PT ;  /* 0x00000004ff007c0c */ /* 0x000fc8000bf05070 */
[----:B------:R-:W-:-:S13]  /*0bf0*/  ISETP.NE.AND.EX P0, PT, RZ, UR5, PT, P0 ;  /* 0x00000005ff007c0c */ /* 0x000fda000bf05300 */
[----:B------:R-:W-:Y:S05]  /*0c00*/  @!P0 BRA `(.L_x_7) ;  /* 0x00000000001c8947 */ /* 0x000fea0003800000 */
[----:B------:R-:W0:Y:S02]  /*0c10*/  LDC.64 R4, c[0x0][0x598] ;  /* 0x00016600ff047b82 */ /* 0x000e240000000a00 */
[----:B0-----:R-:W2:Y:S02]  /*0c20*/  LDG.E.64 R4, desc[UR36][R4.64] ;  /* 0x0000002404047981 */ /* 0x001ea4000c1e1b00 */
[----:B--2---:R-:W-:-:S04]  /*0c30*/  ISETP.NE.U32.AND P0, PT, R4, RZ, PT ;  /* 0x000000ff0400720c */ /* 0x004fc80003f05070 */
[----:B------:R-:W-:-:S13]  /*0c40*/  ISETP.NE.AND.EX P0, PT, R5, RZ, PT, P0 ;  /* 0x000000ff0500720c */ /* 0x000fda0003f05300 */
[----:B------:R-:W-:Y:S05]  /*0c50*/  @!P0 BRA `(.L_x_7) ;  /* 0x0000000000088947 */ /* 0x000fea0003800000 */
[----:B------:R0:W5:Y:S01]  /*0c60*/  LD.E R154, desc[UR36][R4.64] ;  /* 0x00000024049a7980 */ /* 0x000162000c101900 */
[----:B------:R-:W-:Y:S05]  /*0c70*/  BRA `(.L_x_8) ;  /* 0x0000000000247947 */ /* 0x000fea0003800000 */
.L_x_7:
[----:B------:R-:W-:Y:S02]  /*0c80*/  ULDC.64 UR4, c[0x0][0x588] ;  /* 0x0001620000047ab9 */ /* 0x000fe40000000a00 */
[----:B------:R-:W-:-:S04]  /*0c90*/  ISETP.NE.U32.AND P0, PT, RZ, UR4, PT ;  /* 0x00000004ff007c0c */ /* 0x000fc8000bf05070 */
[----:B------:R-:W-:-:S13]  /*0ca0*/  ISETP.NE.AND.EX P0, PT, RZ, UR5, PT, P0 ;  /* 0x00000005ff007c0c */ /* 0x000fda000bf05300 */
[----:B------:R-:W-:Y:S05]  /*0cb0*/  @!P0 BRA `(.L_x_9) ;  /* 0x00000000000c8947 */ /* 0x000fea0003800000 */
[----:B------:R-:W0:Y:S02]  /*0cc0*/  LDC.64 R154, c[0x0][0x588] ;  /* 0x00016200ff9a7b82 */ /* 0x000e240000000a00 */
[----:B0-----:R1:W5:Y:S01]  /*0cd0*/  LDG.E R154, desc[UR36][R154.64] ;  /* 0x000000249a9a7981 */ /* 0x001362000c1e1900 */
[----:B------:R-:W-:Y:S05]  /*0ce0*/  BRA `(.L_x_8) ;  /* 0x0000000000087947 */ /* 0x000fea0003800000 */
.L_x_9:
[----:B------:R-:W-:Y:S02]  /*0cf0*/  ULDC UR4, c[0x0][0x580] ;  /* 0x0001600000047ab9 */ /* 0x000fe40000000800 */
[----:B------:R-:W-:-:S07]  /*0d00*/  IMAD.U32 R154, RZ, RZ, UR4 ;  /* 0x00000004ff9a7e24 */ /* 0x000fce000f8e00ff */
.L_x_8:
[----:B------:R-:W-:Y:S02]  /*0d10*/  ULDC.64 UR4, c[0x0][0x5a0] ;  /* 0x0001680000047ab9 */ /* 0x000fe40000000a00 */
[----:B------:R-:W-:-:S04]  /*0d20*/  ISETP.NE.U32.AND P0, PT, RZ, UR4, PT ;  /* 0x00000004ff007c0c */ /* 0x000fc8000bf05070 */
[----:B------:R-:W-:-:S13]  /*0d30*/  ISETP.NE.AND.EX P0, PT, RZ, UR5, PT, P0 ;  /* 0x00000005ff007c0c */ /* 0x000fda000bf05300 */
[----:B------:R-:W-:Y:S05]  /*0d40*/  @!P0 BRA `(.L_x_10) ;  /* 0x00000000001c8947 */ /* 0x000fea0003800000 */
[----:B0-----:R-:W0:Y:S02]  /*0d50*/  LDC.64 R4, c[0x0][0x5a0] ;  /* 0x00016800ff047b82 */ /* 0x001e240000000a00 */
[----:B0-----:R-:W2:Y:S02]  /*0d60*/  LDG.E.64 R4, desc[UR36][R4.64] ;  /* 0x0000002404047981 */ /* 0x001ea4000c1e1b00 */
[----:B--2---:R-:W-:-:S04]  /*0d70*/  ISETP.NE.U32.AND P0, PT, R4, RZ, PT ;  /* 0x000000ff0400720c */ /* 0x004fc80003f05070 */
[----:B------:R-:W-:-:S13]  /*0d80*/  ISETP.NE.AND.EX P0, PT, R5, RZ, PT, P0 ;  /* 0x000000ff0500720c */ /* 0x000fda0003f05300 */
[----:B------:R-:W-:Y:S05]  /*0d90*/  @!P0 BRA `(.L_x_10) ;  /* 0x0000000000088947 */ /* 0x000fea0003800000 */
[----:B-1----:R0:W5:Y:S01]  /*0da0*/  LD.E R155, desc[UR36][R4.64] ;  /* 0x00000024049b7980 */ /* 0x002162000c101900 */
[----:B------:R-:W-:Y:S05]  /*0db0*/  BRA `(.L_x_11) ;  /* 0x0000000000247947 */ /* 0x000fea0003800000 */
.L_x_10:
[----:B------:R-:W-:Y:S02]  /*0dc0*/  ULDC.64 UR4, c[0x0][0x590] ;  /* 0x0001640000047ab9 */ /* 0x000fe40000000a00 */
[----:B------:R-:W-:-:S04]  /*0dd0*/  ISETP.NE.U32.AND P0, PT, RZ, UR4, PT ;  /* 0x00000004ff007c0c */ /* 0x000fc8000bf05070 */
[----:B------:R-:W-:-:S13]  /*0de0*/  ISETP.NE.AND.EX P0, PT, RZ, UR5, PT, P0 ;  /* 0x00000005ff007c0c */ /* 0x000fda000bf05300 */
[----:B------:R-:W-:Y:S05]  /*0df0*/  @!P0 BRA `(.L_x_12) ;  /* 0x00000000000c8947 */ /* 0x000fea0003800000 */
[----:B0-----:R-:W1:Y:S02]  /*0e00*/  LDC.64 R4, c[0x0][0x590] ;  /* 0x00016400ff047b82 */ /* 0x001e640000000a00 */
[----:B-1----:R1:W5:Y:S01]  /*0e10*/  LDG.E R155, desc[UR36][R4.64] ;  /* 0x00000024049b7981 */ /* 0x002362000c1e1900 */
[----:B------:R-:W-:Y:S05]  /*0e20*/  BRA `(.L_x_11) ;  /* 0x0000000000087947 */ /* 0x000fea0003800000 */
.L_x_12:
[----:B------:R-:W-:Y:S02]  /*0e30*/  ULDC UR4, c[0x0][0x584] ;  /* 0x0001610000047ab9 */ /* 0x000fe40000000800 */
[----:B-1----:R-:W-:-:S07]  /*0e40*/  IMAD.U32 R155, RZ, RZ, UR4 ;  /* 0x00000004ff9b7e24 */ /* 0x002fce000f8e00ff */
.L_x_11:
[----:B------:R-:W-:-:S13]  /*0e50*/  LOP3.LUT P0, RZ, R0, 0xff, RZ, 0xc0, !PT ;  /* 0x000000ff00ff7812 */ /* 0x000fda000780c0ff */
[----:B------:R-:W-:Y:S05]  /*0e60*/  @!P0 EXIT ;  /* 0x000000000000894d */ /* 0x000fea0003800000 */
[----:B------:R-:W-:Y:S01]  /*0e70*/  ULDC UR4, c[0x0][0x28c] ;  /* 0x0000a30000047ab9 */ /* 0x000fe20000000800 */
[----:B------:R-:W-:Y:S01]  /*0e80*/  LOP3.LUT R164, R19, 0x1, RZ, 0xfc, !PT ;  /* 0x0000000113a47812 */ /* 0x000fe200078efcff */
[----:B------:R-:W-:Y:S01]  /*0e90*/  UIADD3 UR4, UR4, 0x7f, URZ ;  /* 0x0000007f04047890 */ /* 0x000fe2000fffe03f */
[----:B------:R-:W-:Y:S01]  /*0ea0*/  UMOV UR38, URZ ;  /* 0x0000003f00267c82 */ /* 0x000fe20008000000 */
[----:B------:R-:W-:Y:S02]  /*0eb0*/  UMOV UR39, URZ ;  /* 0x0000003f00277c82 */ /* 0x000fe40008000000 */
[----:B------:R-:W-:-:S04]  /*0ec0*/  USHF.R.S32.HI UR5, URZ, 0x1f, UR4 ;  /* 0x0000001f3f057899 */ /* 0x000fc80008011404 */
[----:B------:R-:W-:-:S04]  /*0ed0*/  ULEA.HI UR5, UR5, UR4, URZ, 0x7 ;  /* 0x0000000405057291 */ /* 0x000fc8000f8f383f */
[----:B------:R-:W-:-:S12]  /*0ee0*/  USHF.R.S32.HI UR40, URZ, 0x7, UR5 ;  /* 0x000000073f287899 */ /* 0x000fd80008011405 */
.L_x_284:
[----:B------:R-:W-:Y:S01]  /*0ef0*/  LOP3.LUT R0, R18, 0x80, RZ, 0xc0, !PT ;  /* 0x0000008012007812 */ /* 0x000fe200078ec0ff */
[----:B--2---:R-:W2:Y:S01]  /*0f00*/  S2UR UR7, SR_CgaCtaId ;  /* 0x00000000000779c3 */ /* 0x004ea20000008800 */
[----:B------:R-:W-:Y:S02]  /*0f10*/  UMOV UR6, 0x400 ;  /* 0x0000040000067882 */ /* 0x000fe40000000000 */
[----:B------:R-:W-:-:S06]  /*0f20*/  SHF.R.U32.HI R0, RZ, 0x7, R0 ;  /* 0x00000007ff007819 */ /* 0x000fcc0000011600 */
[----:B---3--:R-:W3:Y:S01]  /*0f30*/  SHFL.IDX PT, R0, R0, RZ, 0x1f ;  /* 0x00001fff00007589 */ /* 0x008ee200000e0000 */
[----:B--2---:R-:W-:Y:S01]  /*0f40*/  ULEA UR42, UR7, UR6, 0x18 ;  /* 0x00000006072a7291 */ /* 0x004fe2000f8ec03f */
[----:B---3--:R-:W-:-:S13]  /*0f50*/  R2UR UR4, R0 ;  /* 0x00000000000472ca */ /* 0x008fda00000e0000 */
[----:B------:R-:W-:-:S04]  /*0f60*/  ULEA.HI UR5, UR4, UR4, URZ, 0x1 ;  /* 0x0000000404057291 */ /* 0x000fc8000f8f083f */
[----:B------:R-:W-:-:S04]  /*0f70*/  ULOP3.LUT UR5, UR5, 0x7fffe, URZ, 0xc0, !UPT ;  /* 0x0007fffe05057892 */ /* 0x000fc8000f8ec03f */
[----:B------:R-:W-:-:S03]  /*0f80*/  UIADD3 UR5, UR4, -UR5, URZ ;  /* 0x8000000504057290 */ /* 0x000fc6000fffe03f */
[----:B------:R-:W-:Y:S01]  /*0f90*/  ULDC UR4, c[0x0][0x28c] ;  /* 0x0000a30000047ab9 */ /* 0x000fe20000000800 */
[----:B------:R-:W-:Y:S01]  /*0fa0*/  ULEA UR5, UR5, UR42, 0xd ;  /* 0x0000002a05057291 */ /* 0x000fe2000f8e683f */
[----:B------:R-:W-:-:S03]  /*0fb0*/  ISETP.LT.AND P0, PT, RZ, UR4, PT ;  /* 0x00000004ff007c0c */ /* 0x000fc6000bf01270 */
[----:B------:R-:W-:-:S04]  /*0fc0*/  UIADD3 UR5, UR5, 0x100, URZ ;  /* 0x0000010005057890 */ /* 0x000fc8000fffe03f */
[----:B------:R-:W-:-:S04]  /*0fd0*/  USHF.R.U32.HI UR5, URZ, 0x4, UR5 ;  /* 0x000000043f057899 */ /* 0x000fc80008011605 */
[----:B------:R-:W-:Y:S02]  /*0fe0*/  ULOP3.LUT UR41, UR5, 0x3fff, URZ, 0xc0, !UPT ;  /* 0x00003fff05297892 */ /* 0x000fe4000f8ec03f */
[----:B-1--45:R-:W-:Y:S10]  /*0ff0*/  @P0 BRA `(.L_x_13) ;  /* 0x0000000000400947 */ /* 0x032ff40003800000 */
[----:B------:R-:W-:Y:S01]  /*1000*/  MOV R0, 0x0 ;  /* 0x0000000000007802 */ /* 0x000fe20000000f00 */
[----:B------:R-:W-:Y:S01]  /*1010*/  ULDC.64 UR4, c[0x4][0x68] ;  /* 0x01001a0000047ab9 */ /* 0x000fe20000000a00 */
[----:B------:R-:W-:Y:S01]  /*1020*/  ULDC.64 UR6, c[0x4][0x8] ;  /* 0x0100020000067ab9 */ /* 0x000fe20000000a00 */
[----:B01----:R-:W-:Y:S01]  /*1030*/  IMAD.U32 R4, RZ, RZ, UR4 ;  /* 0x00000004ff047e24 */ /* 0x003fe2000f8e00ff */
[----:B------:R0:W1:Y:S01]  /*1040*/  LDC.64 R14, c[0x4][R0] ;  /* 0x01000000000e7b82 */ /* 0x0000620000000a00 */
[----:B------:R-:W-:Y:S01]  /*1050*/  IMAD.U32 R5, RZ, RZ, UR5 ;  /* 0x00000005ff057e24 */ /* 0x000fe2000f8e00ff */
[----:B------:R-:W-:Y:S01]  /*1060*/  ULDC.64 UR4, c[0x4][0x70] ;  /* 0x01001c0000047ab9 */ /* 0x000fe20000000a00 */
[----:B------:R-:W-:Y:S01]  /*1070*/  MOV R10, UR6 ;  /* 0x00000006000a7c02 */ /* 0x000fe20008000f00 */
[----:B------:R-:W-:Y:S02]  /*1080*/  IMAD.U32 R6, RZ, RZ, UR4 ;  /* 0x00000004ff067e24 */ /* 0x000fe4000f8e00ff */
[----:B------:R-:W-:-:S02]  /*1090*/  IMAD.U32 R7, RZ, RZ, UR5 ;  /* 0x00000005ff077e24 */ /* 0x000fc4000f8e00ff */
[----:B------:R-:W-:Y:S02]  /*10a0*/  IMAD.U32 R11, RZ, RZ, UR7 ;  /* 0x00000007ff0b7e24 */ /* 0x000fe4000f8e00ff */
[----:B------:R-:W-:Y:S02]  /*10b0*/  IMAD.MOV.U32 R8, RZ, RZ, 0x1e1 ;  /* 0x000001e1ff087424 */ /* 0x000fe400078e00ff */
[----:B------:R-:W-:Y:S02]  /*10c0*/  IMAD.MOV.U32 R12, RZ, RZ, 0x1 ;  /* 0x00000001ff0c7424 */ /* 0x000fe400078e00ff */
[----:B0-----:R-:W-:-:S07]  /*10d0*/  IMAD.MOV.U32 R13, RZ, RZ, RZ ;  /* 0x000000ffff0d7224 */ /* 0x001fce00078e00ff */
[----:B------:R-:W-:-:S07]  /*10e0*/  LEPC R20, `(.L_x_13) ;  /* 0x000000001014794e */ /* 0x000fce0000000000 */
[----:B-1---5:R-:W-:Y:S05]  /*10f0*/  CALL.ABS.NOINC R14 ;  /* 0x000000000e007343 */ /* 0x022fea0003c00000 */
.L_x_13:
[----:B------:R-:W-:-:S13]  /*1100*/  ISETP.NE.AND P0, PT, R164, 0x3, PT ;  /* 0x00000003a400780c */ /* 0x000fda0003f05270 */
[----:B------:R-:W-:Y:S05]  /*1110*/  @!P0 BRA `(.L_x_14) ;  /* 0x0000000000048947 */ /* 0x000fea0003800000 */
[----:B------:R-:W-:Y:S01]  /*1120*/  BPT.TRAP 0x1 ;  /* 0x000000040000795c */ /* 0x000fe20000300000 */
.L_x_14:
[----:B------:R-:W-:Y:S02]  /*1130*/  IMAD.U32 R3, RZ, RZ, UR39 ;  /* 0x00000027ff037e24 */ /* 0x000fe4000f8e00ff */
[----:B------:R-:W-:-:S03]  /*1140*/  IMAD.U32 R0, RZ, RZ, UR38 ;  /* 0x00000026ff007e24 */ /* 0x000fc6000f8e00ff */
[----:B------:R-:W-:Y:S02]  /*1150*/  LEA R3, R3, UR42, 0x3 ;  /* 0x0000002a03037c11 */ /* 0x000fe4000f8e18ff */
[----:B------:R-:W-:-:S04]  /*1160*/  SHF.L.U32 R0, R0, 0x1f, RZ ;  /* 0x0000001f00007819 */ /* 0x000fc800000006ff */
[----:B------:R2:W3:Y:S01]  /*1170*/  SYNCS.PHASECHK.TRANS64.TRYWAIT P1, [R3+URZ], R0 ;  /* 0x00000000030075a7 */ /* 0x0004e2000802017f */
[----:B------:R-:W-:Y:S05]  /*1180*/  @!P0 BRA `(.L_x_15) ;  /* 0x0000000000048947 */ /* 0x000fea0003800000 */
[----:B------:R-:W-:Y:S01]  /*1190*/  BPT.TRAP 0x1 ;  /* 0x000000040000795c */ /* 0x000fe20000300000 */
.L_x_15:
[----:B---3--:R-:W-:Y:S05]  /*11a0*/  @P1 BRA `(.L_x_16) ;  /* 0x0000000000081947 */ /* 0x008fea0003800000 */
[----:B------:R-:W3:Y:S02]  /*11b0*/  SYNCS.PHASECHK.TRANS64.TRYWAIT P1, [R3+URZ], R0 ;  /* 0x00000000030075a7 */ /* 0x000ee4000802017f */
[----:B---3--:R-:W-:Y:S05]  /*11c0*/  @!P1 BRA `(.L_x_17) ;  /* 0x000000b400709947 */ /* 0x008fea0003800000 */
.L_x_16:
[----:B------:R-:W-:-:S04]  /*11d0*/  UISETP.LT.AND UP0, UPT, UR40, 0x1, UPT ;  /* 0x000000012800788c */ /* 0x000fc8000bf01270 */
[----:B------:R-:W-:-:S04]  /*11e0*/  USEL UR4, UR40, 0x1, UP0 ;  /* 0x0000000128047887 */ /* 0x000fc80008000000 */
[----:B------:R-:W-:-:S06]  /*11f0*/  UIADD3 UR4, UR40, -UR4, URZ ;  /* 0x8000000428047290 */ /* 0x000fcc000fffe03f */
[----:B--23--:R-:W-:Y:S01]  /*1200*/  IMAD.U32 R0, RZ, RZ, UR4 ;  /* 0x00000004ff007e24 */ /* 0x00cfe2000f8e00ff */
[----:B------:R-:W-:Y:S05]  /*1210*/  WARPSYNC.ALL ;  /* 0x0000000000007948 */ /* 0x000fea0003800000 */
[----:B------:R-:W-:Y:S01]  /*1220*/  ISETP.GE.AND P1, PT, R0, 0x1, PT ;  /* 0x000000010000780c */ /* 0x000fe20003f26270 */
[----:B------:R-:W-:Y:S01]  /*1230*/  UIADD3 UR4, UR42, 0x20100, URZ ;  /* 0x000201002a047890 */ /* 0x000fe2000fffe03f */
[----:B------:R-:W-:Y:S01]  /*1240*/  WARPGROUP.ARRIVE ;  /* 0x00000000000079c5 */ /* 0x000fe20000000000 */
[----:B------:R-:W-:Y:S01]  /*1250*/  UMOV UR9, 0x40000040 ;  /* 0x4000004000097882 */ /* 0x000fe20000000000 */
[----:B------:R-:W-:Y:S01]  /*1260*/  UMOV UR11, 0x40000040 ;  /* 0x40000040000b7882 */ /* 0x000fe20000000000 */
[----:B------:R-:W-:Y:S01]  /*1270*/  USHF.R.U32.HI UR4, URZ, 0x4, UR4 ;  /* 0x000000043f047899 */ /* 0x000fe20008011604 */
[----:B------:R-:W-:Y:S01]  /*1280*/  UMOV UR15, UR11 ;  /* 0x0000000b000f7c82 */ /* 0x000fe20008000000 */
[----:B------:R-:W-:-:S02]  /*1290*/  UMOV UR13, 0x40000040 ;  /* 0x40000040000d7882 */ /* 0x000fc40000000000 */
[----:B------:R-:W-:Y:S02]  /*12a0*/  ULOP3.LUT UR5, UR4, 0x3fff, URZ, 0xc0, !UPT ;  /* 0x00003fff04057892 */ /* 0x000fe4000f8ec03f */
[----:B------:R-:W-:Y:S02]  /*12b0*/  ULOP3.LUT UR4, UR41, 0x10000, URZ, 0xfc, !UPT ;  /* 0x0001000029047892 */ /* 0x000fe4000f8efc3f */
[----:B------:R-:W-:Y:S02]  /*12c0*/  ULOP3.LUT UR5, UR5, 0x10000, URZ, 0xfc, !UPT ;  /* 0x0001000005057892 */ /* 0x000fe4000f8efc3f */
[----:B------:R-:W-:Y:S02]  /*12d0*/  ULEA UR8, UR39, UR4, 0xc ;  /* 0x0000000427087291 */ /* 0x000fe4000f8e603f */
[----:B------:R-:W-:Y:S02]  /*12e0*/  ULEA UR6, UR39, UR5, 0xb ;  /* 0x0000000527067291 */ /* 0x000fe4000f8e583f */
[----:B------:R-:W-:-:S05]  /*12f0*/  UIADD3 UR12, UR8, 0x400, URZ ;  /* 0x00000400080c7890 */ /* 0x000fca000fffe03f */
[----:B------:R-:W-:Y:S02]  /*1300*/  UMOV UR10, UR6 ;  /* 0x00000006000a7c82 */ /* 0x000fe40008000000 */
[----:B------:R-:W-:Y:S01]  /*1310*/  HGMMA.64x128x16.F32.BF16 R88, gdesc[UR8], RZ, !UPT, gsb0 ;  /* 0x01e00000085879f0 */ /* 0x000fe2000c0018ff */
[----:B------:R-:W-:Y:S02]  /*1320*/  UMOV UR14, UR10 ;  /* 0x0000000a000e7c82 */ /* 0x000fe40008000000 */
[----:B------:R-:W-:Y:S02]  /*1330*/  WARPGROUP.DEPBAR.LE gsb0, 0x0 ;  /* 0x00008000000079c5 */ /* 0x000fe40000010000 */
[----:B------:R-:W-:-:S07]  /*1340*/  WARPGROUP.ARRIVE ;  /* 0x00000000000079c5 */ /* 0x000fce0000000000 */
[----:B------:R-:W-:Y:S01]  /*1350*/  HGMMA.64x128x16.F32.BF16 R24, gdesc[UR12], RZ, !UPT, gsb0 ;  /* 0x01e000000c1879f0 */ /* 0x000fe2000c0018ff */
[----:B------:R-:W-:Y:S02]  /*1360*/  UIADD3 UR12, UR8, 0x2, URZ ;  /* 0x00000002080c7890 */ /* 0x000fe4000fffe03f */
[----:B------:R-:W-:Y:S01]  /*1370*/  UIADD3 UR14, UR6, 0x2, URZ ;  /* 0x00000002060e7890 */ /* 0x000fe2000fffe03f */
[----:B------:R-:W-:Y:S01]  /*1380*/  UMOV UR13, 0x40000040 ;  /* 0x40000040000d7882 */ /* 0x000fe20000000000 */
[----:B------:R-:W-:Y:S01]  /*1390*/  UMOV UR15, 0x40000040 ;  /* 0x40000040000f7882 */ /* 0x000fe20000000000 */
[----:B------:R-:W-:Y:S02]  /*13a0*/  WARPGROUP.DEPBAR.LE gsb0, 0x0 ;  /* 0x00008000000079c5 */ /* 0x000fe40000010000 */
[----:B------:R-:W-:-:S06]  /*13b0*/  WARPGROUP.ARRIVE ;  /* 0x00000000000079c5 */ /* 0x000fcc0000000000 */
[----:B------:R-:W-:Y:S01]  /*13c0*/  HGMMA.64x128x16.F32.BF16 R88, gdesc[UR12], R88, gsb0 ;  /* 0x01e000000c5879f0 */ /* 0x000fe20008001858 */
[----:B------:R-:W-:Y:S01]  /*13d0*/  UIADD3 UR12, UR8, 0x402, URZ ;  /* 0x00000402080c7890 */ /* 0x000fe2000fffe03f */
[----:B------:R-:W-:Y:S01]  /*13e0*/  UMOV UR13, 0x40000040 ;  /* 0x40000040000d7882 */ /* 0x000fe20000000000 */
[----:B------:R-:W-:Y:S02]  /*13f0*/  WARPGROUP.DEPBAR.LE gsb0, 0x0 ;  /* 0x00008000000079c5 */ /* 0x000fe40000010000 */
[----:B------:R-:W-:-:S07]  /*1400*/  WARPGROUP.ARRIVE ;  /* 0x00000000000079c5 */ /* 0x000fce0000000000 */
[----:B------:R-:W-:Y:S01]  /*1410*/  HGMMA.64x128x16.F32.BF16 R24, gdesc[UR12], R24, gsb0 ;  /* 0x01e000000c1879f0 */ /* 0x000fe20008001818 */
        /* <DEDUP_REMOVED lines=71> */
[----:B------:R-:W-:Y:S03]  /*1890*/  HGMMA.64x128x16.F32.BF16 R24, gdesc[UR12], R24, gsb0 ;  /* 0x01e000000c1879f0 */ /* 0x000fe60008001818 */
[----:B------:R-:W-:Y:S02]  /*18a0*/  WARPGROUP.DEPBAR.LE gsb0, 0x0 ;  /* 0x00008000000079c5 */ /* 0x000fe40000010000 */
[----:B------:R-:W-:Y:S05]  /*18b0*/  @!P1 BRA `(.L_x_18) ;  /* 0x00000008002c9947 */ /* 0x000fea0003800000 */
[----:B------:R-:W-:-:S04]  /*18c0*/  UIADD3 UR6, UR39, 0x1, URZ ;  /* 0x0000000127067890 */ /* 0x000fc8000fffe03f */
[----:B------:R-:W-:-:S04]  /*18d0*/  UISETP.NE.AND UP0, UPT, UR6, 0x2, UPT ;  /* 0x000000020600788c */ /* 0x000fc8000bf05270 */
[----:B------:R-:W-:Y:S02]  /*18e0*/  USEL UR7, URZ, 0x1, UP0 ;  /* 0x000000013f077887 */ /* 0x000fe40008000000 */
[----:B------:R-:W-:Y:S02]  /*18f0*/  USEL UR6, UR6, URZ, UP0 ;  /* 0x0000003f06067287 */ /* 0x000fe40008000000 */
[----:B------:R-:W-:-:S06]  /*1900*/  ULOP3.LUT UR7, UR38, UR7, URZ, 0x3c, !UPT ;  /* 0x0000000726077292 */ /* 0x000fcc000f8e3c3f */
[----:B01----:R-:W-:Y:S01]  /*1910*/  IMAD.U32 R5, RZ, RZ, UR7 ;  /* 0x00000007ff057e24 */ /* 0x003fe2000f8e00ff */
[----:B------:R-:W-:-:S06]  /*1920*/  UMOV UR7, UR39 ;  /* 0x0000002700077c82 */ /* 0x000fcc0008000000 */
.L_x_25:
[----:B01----:R-:W-:Y:S05]  /*1930*/  @!P0 BRA `(.L_x_19) ;  /* 0x0000000000048947 */ /* 0x003fea0003800000 */
[----:B------:R-:W-:Y:S01]  /*1940*/  BPT.TRAP 0x1 ;  /* 0x000000040000795c */ /* 0x000fe20000300000 */
.L_x_19:
[----:B------:R-:W0:Y:S01]  /*1950*/  S2UR UR9, SR_CgaCtaId ;  /* 0x00000000000979c3 */ /* 0x000e220000008800 */
[----:B------:R-:W-:Y:S01]  /*1960*/  UMOV UR8, 0x400 ;  /* 0x0000040000087882 */ /* 0x000fe20000000000 */
[----:B------:R-:W-:Y:S01]  /*1970*/  SHF.L.U32 R3, R5, 0x1f, RZ ;  /* 0x0000001f05037819 */ /* 0x000fe200000006ff */
[----:B0-----:R-:W-:-:S04]  /*1980*/  ULEA UR8, UR9, UR8, 0x18 ;  /* 0x0000000809087291 */ /* 0x001fc8000f8ec03f */
[----:B------:R-:W-:-:S09]  /*1990*/  ULEA UR9, UR6, UR8, 0x3 ;  /* 0x0000000806097291 */ /* 0x000fd2000f8e183f */
[----:B------:R0:W1:Y:S01]  /*19a0*/  SYNCS.PHASECHK.TRANS64.TRYWAIT P1, [UR9], R3 ;  /* 0x00000003ff0075a7 */ /* 0x0000620008020149 */
[----:B------:R-:W-:Y:S05]  /*19b0*/  @!P0 BRA `(.L_x_20) ;  /* 0x0000000000048947 */ /* 0x000fea0003800000 */
[----:B------:R-:W-:Y:S01]  /*19c0*/  BPT.TRAP 0x1 ;  /* 0x000000040000795c */ /* 0x000fe20000300000 */
.L_x_20:
[----:B-1----:R-:W-:Y:S05]  /*19d0*/  @P1 BRA `(.L_x_21) ;  /* 0x0000000000081947 */ /* 0x002fea0003800000 */
[----:B------:R-:W1:Y:S02]  /*19e0*/  SYNCS.PHASECHK.TRANS64.TRYWAIT P1, [UR9], R3 ;  /* 0x00000003ff0075a7 */ /* 0x000e640008020149 */
[----:B-1----:R-:W-:Y:S05]  /*19f0*/  @!P1 BRA `(.L_x_22) ;  /* 0x000000ac00789947 */ /* 0x002fea0003800000 */
.L_x_21:
[----:B------:R-:W-:Y:S01]  /*1a00*/  ULEA UR12, UR6, UR4, 0xc ;  /* 0x00000004060c7291 */ /* 0x000fe2000f8e603f */
[----:B------:R-:W-:Y:S01]  /*1a10*/  WARPGROUP.ARRIVE ;  /* 0x00000000000079c5 */ /* 0x000fe20000000000 */
[----:B------:R-:W-:Y:S01]  /*1a20*/  ULEA UR10, UR6, UR5, 0xb ;  /* 0x00000005060a7291 */ /* 0x000fe2000f8e583f */
[----:B------:R-:W-:Y:S01]  /*1a30*/  UMOV UR13, 0x40000040 ;  /* 0x40000040000d7882 */ /* 0x000fe20000000000 */
[----:B------:R-:W-:Y:S01]  /*1a40*/  UMOV UR15, 0x40000040 ;  /* 0x40000040000f7882 */ /* 0x000fe20000000000 */
[----:B------:R-:W-:Y:S01]  /*1a50*/  UIADD3 UR16, UR12, 0x400, URZ ;  /* 0x000004000c107890 */ /* 0x000fe2000fffe03f */
[----:B------:R-:W-:-:S03]  /*1a60*/  UMOV UR19, UR15 ;  /* 0x0000000f00137c82 */ /* 0x000fc60008000000 */
[----:B------:R-:W-:Y:S01]  /*1a70*/  UMOV UR14, UR10 ;  /* 0x0000000a000e7c82 */ /* 0x000fe20008000000 */
[----:B------:R-:W-:Y:S01]  /*1a80*/  UMOV UR17, 0x40000040 ;  /* 0x4000004000117882 */ /* 0x000fe20000000000 */
[----:B------:R-:W-:Y:S01]  /*1a90*/  HGMMA.64x128x16.F32.BF16 R88, gdesc[UR12], R88, gsb0 ;  /* 0x01e000000c5879f0 */ /* 0x000fe20008001858 */
[----:B------:R-:W-:Y:S02]  /*1aa0*/  UMOV UR18, UR14 ;  /* 0x0000000e00127c82 */ /* 0x000fe40008000000 */
        /* <DEDUP_REMOVED lines=89> */
[----:B------:R-:W-:Y:S01]  /*2040*/  BPT.TRAP 0x1 ;  /* 0x000000040000795c */ /* 0x000fe20000300000 */
.L_x_23:
[----:B------:R-:W-:Y:S01]  /*2050*/  ULEA UR8, UR7, UR8, 0x3 ;  /* 0x0000000807087291 */ /* 0x000fe2000f8e183f */
[----:B------:R-:W-:-:S03]  /*2060*/  ISETP.GT.U32.AND P1, PT, R19, 0x1, PT ;  /* 0x000000011300780c */ /* 0x000fc60003f24070 */
[----:B------:R-:W-:-:S04]  /*2070*/  UIADD3 UR8, UR8, 0x10, URZ ;  /* 0x0000001008087890 */ /* 0x000fc8000fffe03f */
[----:B------:R-:W-:-:S09]  /*2080*/  UPRMT UR8, URZ, 0x654, UR8 ;  /* 0x000006543f087896 */ /* 0x000fd20008000008 */
[----:B------:R-:W-:Y:S01]  /*2090*/  SYNCS.ARRIVE.TRANS64.RED.A1T0 RZ, [UR8], RZ ;  /* 0x000000ffffff79a7 */ /* 0x000fe20008100408 */
[----:B------:R-:W-:Y:S05]  /*20a0*/  @P1 BRA `(.L_x_24) ;  /* 0x0000000000041947 */ /* 0x000fea0003800000 */
[----:B------:R-:W-:Y:S01]  /*20b0*/  BPT.TRAP 0x1 ;  /* 0x000000040000795c */ /* 0x000fe20000300000 */
.L_x_24:
[----:B------:R-:W-:Y:S01]  /*20c0*/  UIADD3 UR6, UR6, 0x1, URZ ;  /* 0x0000000106067890 */ /* 0x000fe2000fffe03f */
[C---:B------:R-:W-:Y:S01]  /*20d0*/  ISETP.GT.AND P1, PT, R0.reuse, 0x1, PT ;  /* 0x000000010000780c */ /* 0x040fe20003f24270 */
[----:B------:R-:W-:Y:S01]  /*20e0*/  UIADD3 UR7, UR7, 0x1, URZ ;  /* 0x0000000107077890 */ /* 0x000fe2000fffe03f */
[----:B------:R-:W-:Y:S01]  /*20f0*/  IADD3 R0, R0, -0x1, RZ ;  /* 0xffffffff00007810 */ /* 0x000fe20007ffe0ff */
[----:B------:R-:W-:Y:S02]  /*2100*/  UISETP.NE.AND UP0, UPT, UR6, 0x2, UPT ;  /* 0x000000020600788c */ /* 0x000fe4000bf05270 */
[----:B------:R-:W-:Y:S02]  /*2110*/  UISETP.NE.AND UP1, UPT, UR7, 0x2, UPT ;  /* 0x000000020700788c */ /* 0x000fe4000bf25270 */
[----:B------:R-:W-:Y:S02]  /*2120*/  USEL UR8, URZ, 0x1, UP0 ;  /* 0x000000013f087887 */ /* 0x000fe40008000000 */
[----:B------:R-:W-:-:S02]  /*2130*/  USEL UR6, UR6, URZ, UP0 ;  /* 0x0000003f06067287 */ /* 0x000fc40008000000 */
[----:B------:R-:W-:Y:S02]  /*2140*/  USEL UR7, UR7, URZ, UP1 ;  /* 0x0000003f07077287 */ /* 0x000fe40008800000 */
[----:B------:R-:W-:Y:S01]  /*2150*/  LOP3.LUT R5, R5, UR8, RZ, 0x3c, !PT ;  /* 0x0000000805057c12 */ /* 0x000fe2000f8e3cff */
[----:B------:R-:W-:Y:S09]  /*2160*/  @P1 BRA `(.L_x_25) ;  /* 0xfffffff400f01947 */ /* 0x000ff2000383ffff */
.L_x_18:
[----:B------:R-:W2:Y:S02]  /*2170*/  LDC R0, c[0x0][0x28c] ;  /* 0x0000a300ff007b82 */ /* 0x000ea40000000800 */
[----:B--2---:R-:W-:-:S13]  /*2180*/  ISETP.GE.AND P1, PT, R0, 0x1, PT ;  /* 0x000000010000780c */ /* 0x004fda0003f26270 */
[----:B------:R-:W-:Y:S05]  /*2190*/  @!P1 BRA `(.L_x_26) ;  /* 0x0000000000409947 */ /* 0x000fea0003800000 */
[----:B------:R-:W-:Y:S05]  /*21a0*/  @!P0 BRA `(.L_x_27) ;  /* 0x0000000000048947 */ /* 0x000fea0003800000 */
[----:B------:R-:W-:Y:S01]  /*21b0*/  BPT.TRAP 0x1 ;  /* 0x000000040000795c */ /* 0x000fe20000300000 */
.L_x_27:
[----:B------:R-:W2:Y:S01]  /*21c0*/  S2UR UR6, SR_CgaCtaId ;  /* 0x00000000000679c3 */ /* 0x000ea20000008800 */
[----:B------:R-:W-:Y:S01]  /*21d0*/  UISETP.LT.AND UP0, UPT, UR40, 0x1, UPT ;  /* 0x000000012800788c */ /* 0x000fe2000bf01270 */
[----:B------:R-:W-:Y:S01]  /*21e0*/  ISETP.GT.U32.AND P0, PT, R19, 0x1, PT ;  /* 0x000000011300780c */ /* 0x000fe20003f04070 */
[----:B------:R-:W-:Y:S02]  /*21f0*/  UMOV UR5, 0x400 ;  /* 0x0000040000057882 */ /* 0x000fe40000000000 */
[----:B------:R-:W-:-:S04]  /*2200*/  USEL UR4, UR40, 0x1, UP0 ;  /* 0x0000000128047887 */ /* 0x000fc80008000000 */
[----:B------:R-:W-:-:S04]  /*2210*/  UIADD3 UR4, UR39, UR40, -UR4 ;  /* 0x0000002827047290 */ /* 0x000fc8000fffe804 */
[----:B------:R-:W-:-:S04]  /*2220*/  USHF.L.U32 UR4, UR4, 0x3, URZ ;  /* 0x0000000304047899 */ /* 0x000fc8000800063f */
[----:B------:R-:W-:Y:S02]  /*2230*/  ULOP3.LUT UR4, UR4, 0x8, URZ, 0xc0, !UPT ;  /* 0x0000000804047892 */ /* 0x000fe4000f8ec03f */
[----:B--2---:R-:W-:-:S04]  /*2240*/  ULEA UR5, UR6, UR5, 0x18 ;  /* 0x0000000506057291 */ /* 0x004fc8000f8ec03f */
[----:B------:R-:W-:-:S04]  /*2250*/  UIADD3 UR4, UR5, 0x10, UR4 ;  /* 0x0000001005047890 */ /* 0x000fc8000fffe004 */
[----:B------:R-:W-:-:S09]  /*2260*/  UPRMT UR4, URZ, 0x654, UR4 ;  /* 0x000006543f047896 */ /* 0x000fd20008000004 */
[----:B------:R-:W-:Y:S01]  /*2270*/  SYNCS.ARRIVE.TRANS64.RED.A1T0 RZ, [UR4], RZ ;  /* 0x000000ffffff79a7 */ /* 0x000fe20008100404 */
[----:B------:R-:W-:Y:S05]  /*2280*/  @P0 BRA `(.L_x_26) ;  /* 0x0000000000040947 */ /* 0x000fea0003800000 */
[----:B------:R-:W-:Y:S01]  /*2290*/  BPT.TRAP 0x1 ;  /* 0x000000040000795c */ /* 0x000fe20000300000 */
.L_x_26:
[----:B------:R-:W2:Y:S01]  /*22a0*/  LDC R6, c[0x0][0x288] ;  /* 0x0000a200ff067b82 */ /* 0x000ea20000000800 */
[----:B01----:R-:W-:Y:S01]  /*22b0*/  LOP3.LUT R4, R18, 0x60, RZ, 0xc0, !PT ;  /* 0x0000006012047812 */ /* 0x003fe200078ec0ff */
[----:B------:R-:W-:Y:S01]  /*22c0*/  UIADD3 UR39, UR40, UR39, URZ ;  /* 0x0000002728277290 */ /* 0x000fe2000fffe03f */
[----:B------:R-:W-:Y:S01]  /*22d0*/  LOP3.LUT R0, R22, 0x1, RZ, 0xc0, !PT ;  /* 0x0000000116007812 */ /* 0x000fe200078ec0ff */
[----:B------:R-:W-:Y:S01]  /*22e0*/  IMAD.SHL.U32 R13, R153, 0x80, RZ ;  /* 0x00000080990d7824 */ /* 0x000fe200078e00ff */
[----:B------:R-:W-:Y:S01]  /*22f0*/  SHF.R.U32.HI R3, RZ, 0x2, R18 ;  /* 0x00000002ff037819 */ /* 0x000fe20000011612 */
[----:B------:R-:W-:Y:S01]  /*2300*/  USHF.R.U32.HI UR4, URZ, 0x1, UR39 ;  /* 0x000000013f047899 */ /* 0x000fe20008011627 */
[----:B------:R-:W-:Y:S01]  /*2310*/  SHF.R.U32.HI R10, RZ, 0x1, R4 ;  /* 0x00000001ff0a7819 */ /* 0x000fe20000011604 */
[----:B------:R-:W-:Y:S01]  /*2320*/  IMAD.SHL.U32 R4, R0, 0x40, RZ ;  /* 0x0000004000047824 */ /* 0x000fe200078e00ff */
[----:B------:R-:W-:Y:S01]  /*2330*/  LOP3.LUT R3, R3, 0x7, RZ, 0xc0, !PT ;  /* 0x0000000703037812 */ /* 0x000fe200078ec0ff */
[----:B------:R-:W-:Y:S01]  /*2340*/  IMAD.SHL.U32 R15, R152, 0x100, RZ ;  /* 0x00000100980f7824 */ /* 0x000fe200078e00ff */
[----:B------:R-:W-:Y:S01]  /*2350*/  ULOP3.LUT UR4, UR4, 0x1, URZ, 0xc0, !UPT ;  /* 0x0000000104047892 */ /* 0x000fe2000f8ec03f */
[----:B------:R-:W-:Y:S01]  /*2360*/  SHF.R.S32.HI R21, RZ, 0x1f, R23 ;  /* 0x0000001fff157819 */ /* 0x000fe20000011417 */
[----:B------:R-:W-:Y:S01]  /*2370*/  ULDC UR8, c[0x0][0x284] ;  /* 0x0000a10000087ab9 */ /* 0x000fe20000000800 */
[--C-:B------:R-:W-:Y:S01]  /*2380*/  IADD3 R5, RZ, -R10, -R3.reuse ;  /* 0x8000000aff057210 */ /* 0x100fe20007ffe803 */
[----:B------:R-:W-:Y:S01]  /*2390*/  UISETP.GT.U32.AND UP1, UPT, UR39, 0x1, UPT ;  /* 0x000000012700788c */ /* 0x000fe2000bf24070 */
[----:B------:R-:W-:Y:S01]  /*23a0*/  LOP3.LUT R3, R4, 0x40, R3, 0xe2, !PT ;  /* 0x0000004004037812 */ /* 0x000fe200078ee203 */
[----:B------:R-:W-:Y:S01]  /*23b0*/  UISETP.NE.U32.AND UP0, UPT, UR4, 0x1, UPT ;  /* 0x000000010400788c */ /* 0x000fe2000bf05070 */
[----:B------:R-:W-:Y:S01]  /*23c0*/  LOP3.LUT R4, R18, 0x3, RZ, 0xc0, !PT ;  /* 0x0000000312047812 */ /* 0x000fe200078ec0ff */
[----:B------:R-:W-:Y:S01]  /*23d0*/  ULDC.64 UR6, c[0x0][0x5d0] ;  /* 0x0001740000067ab9 */ /* 0x000fe20000000a00 */
[----:B------:R-:W-:Y:S01]  /*23e0*/  UISETP.LT.U32.AND UP1, UPT, UR40, 0x2, UP1 ;  /* 0x000000022800788c */ /* 0x000fe20008f21070 */
[----:B------:R-:W-:Y:S01]  /*23f0*/  IMAD.WIDE R8, R152, 0x100, RZ ;  /* 0x0000010098087825 */ /* 0x000fe200078e02ff */
[----:B------:R-:W-:Y:S01]  /*2400*/  UISETP.GT.U32.AND UP0, UPT, UR40, 0x1, !UP0 ;  /* 0x000000012800788c */ /* 0x000fe2000c704070 */
[----:B--2---:R-:W-:-:S02]  /*2410*/  ISETP.GE.AND P0, PT, R13, R6, PT ;  /* 0x000000060d00720c */ /* 0x004fc40003f06270 */
[----:B------:R-:W-:Y:S01]  /*2420*/  IMAD R12, R4, -0x2, R6 ;  /* 0xfffffffe040c7824 */ /* 0x000fe200078e0206 */
[----:B------:R-:W-:Y:S01]  /*2430*/  USEL UR5, URZ, 0x1, !UP1 ;  /* 0x000000013f057887 */ /* 0x000fe2000c800000 */
[----:B------:R-:W-:Y:S01]  /*2440*/  IMAD.SHL.U32 R6, R18, 0x2, RZ ;  /* 0x0000000212067824 */ /* 0x000fe200078e00ff */
[----:B------:R-:W-:Y:S01]  /*2450*/  ISETP.GE.OR P0, PT, R15, UR8, P0 ;  /* 0x000000080f007c0c */ /* 0x000fe20008706670 */
[----:B------:R-:W-:Y:S01]  /*2460*/  IMAD R4, R21, UR6, RZ ;  /* 0x0000000615047c24 */ /* 0x000fe2000f8e02ff */
[----:B------:R-:W-:Y:S01]  /*2470*/  USEL UR4, URZ, 0x1, !UP0 ;  /* 0x000000013f047887 */ /* 0x000fe2000c000000 */
[----:B------:R-:W-:Y:S01]  /*2480*/  IMAD R0, R0, -0x40, R5 ;  /* 0xffffffc000007824 */ /* 0x000fe200078e0205 */
[----:B------:R-:W-:Y:S01]  /*2490*/  LOP3.LUT R6, R13, 0x6, R6, 0xf8, !PT ;  /* 0x000000060d067812 */ /* 0x000fe200078ef806 */
[----:B------:R-:W-:Y:S01]  /*24a0*/  IMAD R11, R23, UR7, R4 ;  /* 0x00000007170b7c24 */ /* 0x000fe2000f8e0204 */
[----:B------:R-:W-:Y:S01]  /*24b0*/  LOP3.LUT R153, R8, R3, R10, 0xfe, !PT ;  /* 0x0000000308997212 */ /* 0x000fe200078efe0a */
[----:B------:R-:W-:Y:S01]  /*24c0*/  ULOP3.LUT UR39, UR39, 0x1, URZ, 0xc0, !UPT ;  /* 0x0000000127277892 */ /* 0x000fe2000f8ec03f */
[----:B------:R-:W-:Y:S01]  /*24d0*/  SHF.R.S32.HI R7, RZ, 0x1f, R6 ;  /* 0x0000001fff077819 */ /* 0x000fe20000011406 */
[----:B------:R-:W-:Y:S01]  /*24e0*/  ULOP3.LUT UR38, UR4, UR38, UR5, 0x96, !UPT ;  /* 0x0000002604267292 */ /* 0x000fe2000f8e9605 */
[----:B------:R-:W-:Y:S01]  /*24f0*/  IADD3 R3, -R15, UR8, R0 ;  /* 0x000000080f037c10 */ /* 0x000fe2000fffe100 */
[----:B------:R-:W-:-:S02]  /*2500*/  IMAD.IADD R0, R12, 0x1, -R13 ;  /* 0x000000010c007824 */ /* 0x000fc400078e0a0d */
[----:B------:R-:W-:-:S04]  /*2510*/  IMAD.WIDE.U32 R4, R23, UR6, R6 ;  /* 0x0000000617047c25 */ /* 0x000fc8000f8e0006 */
[----:B------:R-:W-:Y:S02]  /*2520*/  IMAD.IADD R11, R5, 0x1, R11 ;  /* 0x00000001050b7824 */ /* 0x000fe400078e020b */
[----:B------:R-:W-:Y:S02]  /*2530*/  IMAD.MOV.U32 R152, RZ, RZ, -0x1 ;  /* 0xffffffffff987424 */ /* 0x000fe400078e00ff */
[----:B------:R-:W-:Y:S01]  /*2540*/  IMAD.MOV.U32 R10, RZ, RZ, R4 ;  /* 0x000000ffff0a7224 */ /* 0x000fe200078e0004 */
[----:B------:R-:W-:Y:S06]  /*2550*/  @P0 BRA `(.L_x_28) ;  /* 0x00000084006c0947 */ /* 0x000fec0003800000 */
[----:B------:R-:W0:Y:S01]  /*2560*/  LDC.64 R4, c[0x0][0x5c8] ;  /* 0x00017200ff047b82 */ /* 0x000e220000000a00 */
[----:B-----5:R-:W-:Y:S01]  /*2570*/  FSETP.NEU.AND P0, PT, R155, RZ, PT ;  /* 0x000000ff9b00720b */ /* 0x020fe20003f0d000 */
[----:B------:R-:W-:Y:S01]  /*2580*/  BSSY B0, `(.L_x_28) ;  /* 0x0000858000007945 */ /* 0x000fe20003800000 */
[----:B------:R-:W-:-:S04]  /*2590*/  ISETP.GT.AND P3, PT, R3, RZ, PT ;  /* 0x000000ff0300720c */ /* 0x000fc80003f64270 */
[----:B------:R-:W-:Y:S01]  /*25a0*/  ISETP.GT.AND P1, PT, R0, RZ, P3 ;  /* 0x000000ff0000720c */ /* 0x000fe20001f24270 */
[-C--:B0-----:R-:W-:Y:S02]  /*25b0*/  IMAD R12, R9, R4.reuse, RZ ;  /* 0x00000004090c7224 */ /* 0x081fe400078e02ff */
[----:B------:R-:W-:-:S04]  /*25c0*/  IMAD.WIDE.U32 R166, R153, R4, R10 ;  /* 0x0000000499a67225 */ /* 0x000fc800078e000a */
[----:B------:R-:W-:-:S05]  /*25d0*/  IMAD R11, R153, R5, R12 ;  /* 0x00000005990b7224 */ /* 0x000fca00078e020c */
[----:B------:R-:W-:Y:S01]  /*25e0*/  IADD3 R169, R167, R11, RZ ;  /* 0x0000000ba7a97210 */ /* 0x000fe20007ffe0ff */
[----:B------:R-:W-:Y:S06]  /*25f0*/  @!P0 BRA `(.L_x_29) ;  /* 0x00000060000c8947 */ /* 0x000fec0003800000 */
[----:B------:R-:W0:Y:S01]  /*2600*/  LDC.64 R12, c[0x0][0x5b8] ;  /* 0x00016e00ff0c7b82 */ /* 0x000e220000000a00 */
[----:B------:R-:W-:-:S07]  /*2610*/  ULDC.64 UR4, c[0x0][0x5c0] ;  /* 0x0001700000047ab9 */ /* 0x000fce0000000a00 */
[----:B------:R-:W1:Y:S08]  /*2620*/  LDC.64 R14, c[0x0][0x5b0] ;  /* 0x00016c00ff0e7b82 */ /* 0x000e700000000a00 */
[----:B------:R-:W2:Y:S01]  /*2630*/  LDC.64 R10, c[0x0][0x5a8] ;  /* 0x00016a00ff0a7b82 */ /* 0x000ea20000000a00 */
[----:B0-----:R-:W-:-:S04]  /*2640*/  IMAD R20, R21, R12, RZ ;  /* 0x0000000c15147224 */ /* 0x001fc800078e02ff */
[C---:B------:R-:W-:Y:S02]  /*2650*/  IMAD R13, R23.reuse, R13, R20 ;  /* 0x0000000d170d7224 */ /* 0x040fe400078e0214 */
[----:B------:R-:W-:-:S04]  /*2660*/  IMAD.WIDE.U32 R20, R23, R12, R6 ;  /* 0x0000000c17147225 */ /* 0x000fc800078e0006 */
[----:B-1----:R-:W-:Y:S02]  /*2670*/  IMAD R156, R9, R14, RZ ;  /* 0x0000000e099c7224 */ /* 0x002fe400078e02ff */
[----:B------:R-:W-:Y:S02]  /*2680*/  IMAD.IADD R157, R21, 0x1, R13 ;  /* 0x00000001159d7824 */ /* 0x000fe400078e020d */
[----:B------:R-:W-:Y:S02]  /*2690*/  IMAD R167, R153, R15, R156 ;  /* 0x0000000f99a77224 */ /* 0x000fe400078e029c */
[----:B------:R-:W-:-:S04]  /*26a0*/  IMAD.MOV.U32 R156, RZ, RZ, R20 ;  /* 0x000000ffff9c7224 */ /* 0x000fc800078e0014 */
[----:B------:R-:W-:-:S04]  /*26b0*/  IMAD.WIDE.U32 R158, R153, R14, R156 ;  /* 0x0000000e999e7225 */ /* 0x000fc800078e009c */
[----:B------:R-:W-:Y:S01]  /*26c0*/  IMAD.IADD R159, R159, 0x1, R167 ;  /* 0x000000019f9f7824 */ /* 0x000fe200078e02a7 */
[----:B--2---:R-:W-:-:S04]  /*26d0*/  LEA R160, P0, R158, R10, 0x1 ;  /* 0x0000000a9ea07211 */ /* 0x004fc800078008ff */
[----:B------:R-:W-:-:S05]  /*26e0*/  LEA.HI.X R161, R158, R11, R159, 0x1, P0 ;  /* 0x0000000b9ea17211 */ /* 0x000fca00000f0c9f */
[----:B------:R-:W2:Y:S01]  /*26f0*/  @P1 LDG.E.LTC128B.U16 R165, desc[UR36][R160.64] ;  /* 0x00000024a0a51981 */ /* 0x000ea2000c1e1520 */
[----:B------:R-:W-:Y:S01]  /*2700*/  IMAD.WIDE.U32 R162, R153, R14, R6 ;  /* 0x0000000e99a27225 */ /* 0x000fe200078e0006 */
[----:B------:R-:W-:Y:S01]  /*2710*/  ISETP.GT.AND P2, PT, R0, 0x1, P3 ;  /* 0x000000010000780c */ /* 0x000fe20001f44270 */
[----:B------:R-:W-:Y:S02]  /*2720*/  BSSY B1, `(.L_x_30) ;  /* 0x0000012000017945 */ /* 0x000fe40003800000 */
[----:B------:R-:W-:Y:S02]  /*2730*/  IMAD.IADD R163, R167, 0x1, R163 ;  /* 0x00000001a7a37824 */ /* 0x000fe400078e02a3 */
[----:B------:R-:W-:-:S04]  /*2740*/  IMAD.WIDE.U32 R162, R23, R12, R162 ;  /* 0x0000000c17a27225 */ /* 0x000fc800078e00a2 */
[----:B--2---:R-:W-:-:S04]  /*2750*/  IMAD.U32 R158, R165, 0x10000, RZ ;  /* 0x00010000a59e7824 */ /* 0x004fc800078e00ff */
[----:B------:R-:W-:Y:S01]  /*2760*/  FMUL R159, R158, R155 ;  /* 0x0000009b9e9f7220 */ /* 0x000fe20000400000 */
[----:B------:R-:W-:-:S03]  /*2770*/  LEA R158, P0, R166, UR4, 0x1 ;  /* 0x00000004a69e7c11 */ /* 0x000fc6000f8008ff */
[----:B------:R-:W-:Y:S01]  /*2780*/  FFMA R159, R88, R154, R159 ;  /* 0x0000009a589f7223 */ /* 0x000fe2000000009f */
[----:B------:R-:W-:-:S04]  /*2790*/  IMAD.IADD R88, R13, 0x1, R163 ;  /* 0x000000010d587824 */ /* 0x000fc800078e02a3 */
[----:B------:R-:W-:Y:S02]  /*27a0*/  F2FP.BF16.F32.PACK_AB R161, RZ, R159 ;  /* 0x0000009fffa1723e */ /* 0x000fe400000010ff */
[----:B------:R-:W-:Y:S02]  /*27b0*/  LEA.HI.X R159, R166, UR5, R169, 0x1, P0 ;  /* 0x00000005a69f7c11 */ /* 0x000fe400080f0ca9 */
[----:B------:R-:W-:Y:S02]  /*27c0*/  PRMT R163, R161, 0x7610, R163 ;  /* 0x00007610a1a37816 */ /* 0x000fe400000000a3 */
[----:B------:R-:W-:-:S03]  /*27d0*/  LEA R160, P0, R162, R10, 0x1 ;  /* 0x0000000aa2a07211 */ /* 0x000fc600078008ff */
[----:B------:R0:W-:Y:S01]  /*27e0*/  @P1 STG.E.U16 desc[UR36][R158.64], R163 ;  /* 0x000000a39e001986 */ /* 0x0001e2000c101524 */
[----:B------:R-:W-:Y:S01]  /*27f0*/  LEA.HI.X R161, R162, R11, R88, 0x1, P0 ;  /* 0x0000000ba2a17211 */ /* 0x000fe200000f0c58 */
[C---:B------:R-:W-:Y:S01]  /*2800*/  IMAD.SHL.U32 R162, R14.reuse, 0x8, RZ ;  /* 0x000000080ea27824 */ /* 0x040fe200078e00ff */
[----:B0-----:R-:W-:Y:S01]  /*2810*/  SHF.L.U64.HI R163, R14, 0x3, R15 ;  /* 0x000000030ea37819 */ /* 0x001fe2000001020f */
[----:B------:R-:W-:Y:S06]  /*2820*/  @!P2 BRA `(.L_x_31) ;  /* 0x000000000004a947 */ /* 0x000fec0003800000 */
[----:B------:R0:W5:Y:S02]  /*2830*/  LDG.E.LTC128B.U16 R165, desc[UR36][R160.64+0x2] ;  /* 0x00000224a0a57981 */ /* 0x000164000c1e1520 */
.L_x_31:
[----:B------:R-:W-:Y:S05]  /*2840*/  BSYNC B1 ;  /* 0x0000000000017941 */ /* 0x000fea0003800000 */
.L_x_30:
[----:B-----5:R-:W-:Y:S01]  /*2850*/  IMAD.U32 R88, R165, 0x10000, RZ ;  /* 0x00010000a5587824 */ /* 0x020fe200078e00ff */
[----:B------:R-:W-:Y:S01]  /*2860*/  ISETP.GT.AND P0, PT, R3, 0x8, PT ;  /* 0x000000080300780c */ /* 0x000fe20003f04270 */
[----:B------:R-:W-:Y:S01]  /*2870*/  IMAD.WIDE.U32 R170, R153, R14, R162 ;  /* 0x0000000e99aa7225 */ /* 0x000fe200078e00a2 */
[----:B------:R-:W-:-:S03]  /*2880*/  PRMT R172, R165, 0x7610, R172 ;  /* 0x00007610a5ac7816 */ /* 0x000fc600000000ac */
[----:B------:R-:W-:Y:S01]  /*2890*/  FMUL R88, R88, R155 ;  /* 0x0000009b58587220 */ /* 0x000fe20000400000 */
[----:B------:R-:W-:Y:S02]  /*28a0*/  ISETP.GT.AND P1, PT, R0, RZ, P0 ;  /* 0x000000ff0000720c */ /* 0x000fe40000724270 */
[----:B------:R-:W-:Y:S01]  /*28b0*/  IADD3 R169, R167, R171, RZ ;  /* 0x000000aba7a97210 */ /* 0x000fe20007ffe0ff */
[----:B------:R-:W-:Y:S01]  /*28c0*/  FFMA R89, R89, R154, R88 ;  /* 0x0000009a59597223 */ /* 0x000fe20000000058 */
[----:B------:R-:W-:-:S04]  /*28d0*/  IADD3 R166, P4, R20, R170, RZ ;  /* 0x000000aa14a67210 */ /* 0x000fc80007f9e0ff */
[----:B------:R-:W-:Y:S01]  /*28e0*/  F2FP.BF16.F32.PACK_AB R168, RZ, R89 ;  /* 0x00000059ffa8723e */ /* 0x000fe200000010ff */
[----:B------:R-:W-:Y:S01]  /*28f0*/  IMAD.X R167, R169, 0x1, R157, P4 ;  /* 0x00000001a9a77824 */ /* 0x000fe200020e069d */
[----:B------:R-:W-:Y:S02]  /*2900*/  LEA R88, P4, R166, R10, 0x1 ;  /* 0x0000000aa6587211 */ /* 0x000fe400078808ff */
[----:B------:R-:W-:Y:S02]  /*2910*/  PRMT R171, R168, 0x7610, R171 ;  /* 0x00007610a8ab7816 */ /* 0x000fe400000000ab */
[----:B------:R-:W-:-:S03]  /*2920*/  LEA.HI.X R89, R166, R11, R167, 0x1, P4 ;  /* 0x0000000ba6597211 */ /* 0x000fc600020f0ca7 */
[----:B------:R1:W-:Y:S04]  /*2930*/  @P2 STG.E.U16 desc[UR36][R158.64+0x2], R171 ;  /* 0x000002ab9e002986 */ /* 0x0003e8000c101524 */
[----:B------:R2:W3:Y:S01]  /*2940*/  @P1 LDG.E.LTC128B.U16 R172, desc[UR36][R88.64] ;  /* 0x0000002458ac1981 */ /* 0x0004e2000c1e1520 */
[----:B------:R-:W-:Y:S01]  /*2950*/  IMAD.SHL.U32 R165, R4, 0x10, RZ ;  /* 0x0000001004a57824 */ /* 0x000fe200078e00ff */
[----:B------:R-:W-:Y:S01]  /*2960*/  IADD3 R170, P2, R6, R170, RZ ;  /* 0x000000aa06aa7210 */ /* 0x000fe20007f5e0ff */
[----:B------:R-:W-:Y:S03]  /*2970*/  BSSY B1, `(.L_x_32) ;  /* 0x0000011000017945 */ /* 0x000fe60003800000 */
[----:B------:R-:W-:Y:S01]  /*2980*/  IADD3 R168, P4, R165, R158, RZ ;  /* 0x0000009ea5a87210 */ /* 0x000fe20007f9e0ff */
[----:B-1----:R-:W-:Y:S01]  /*2990*/  IMAD.X R171, R7, 0x1, R169, P2 ;  /* 0x0000000107ab7824 */ /* 0x002fe200010e06a9 */
[----:B------:R-:W-:Y:S01]  /*29a0*/  ISETP.GT.AND P2, PT, R0, 0x1, P0 ;  /* 0x000000010000780c */ /* 0x000fe20000744270 */
[----:B------:R-:W-:-:S03]  /*29b0*/  IMAD.WIDE.U32 R170, R23, R12, R170 ;  /* 0x0000000c17aa7225 */ /* 0x000fc600078e00aa */
[----:B--2---:R-:W-:Y:S01]  /*29c0*/  LEA R88, P5, R170, R10, 0x1 ;  /* 0x0000000aaa587211 */ /* 0x004fe200078a08ff */
[----:B---3--:R-:W-:-:S04]  /*29d0*/  IMAD.U32 R166, R172, 0x10000, RZ ;  /* 0x00010000aca67824 */ /* 0x008fc800078e00ff */
[----:B------:R-:W-:Y:S01]  /*29e0*/  FMUL R167, R166, R155 ;  /* 0x0000009ba6a77220 */ /* 0x000fe20000400000 */
[----:B------:R-:W-:-:S03]  /*29f0*/  IMAD.IADD R166, R13, 0x1, R171 ;  /* 0x000000010da67824 */ /* 0x000fc600078e02ab */
[----:B------:R-:W-:Y:S01]  /*2a00*/  FFMA R90, R90, R154, R167 ;  /* 0x0000009a5a5a7223 */ /* 0x000fe200000000a7 */
[----:B------:R-:W-:Y:S02]  /*2a10*/  SHF.L.U64.HI R167, R4, 0x4, R5 ;  /* 0x0000000404a77819 */ /* 0x000fe40000010205 */
[----:B------:R-:W-:Y:S02]  /*2a20*/  LEA.HI.X R89, R170, R11, R166, 0x1, P5 ;  /* 0x0000000baa597211 */ /* 0x000fe400028f0ca6 */
[----:B------:R-:W-:Y:S01]  /*2a30*/  F2FP.BF16.F32.PACK_AB R90, RZ, R90 ;  /* 0x0000005aff5a723e */ /* 0x000fe200000010ff */
[----:B------:R-:W-:-:S05]  /*2a40*/  IMAD.X R169, R167, 0x1, R159, P4 ;  /* 0x00000001a7a97824 */ /* 0x000fca00020e069f */
[----:B------:R1:W-:Y:S01]  /*2a50*/  @P1 STG.E.U16 desc[UR36][R168.64], R90 ;  /* 0x0000005aa8001986 */ /* 0x0003e2000c101524 */
[----:B------:R-:W-:Y:S05]  /*2a60*/  @!P2 BRA `(.L_x_33) ;  /* 0x000000000004a947 */ /* 0x000fea0003800000 */
[----:B------:R2:W5:Y:S02]  /*2a70*/  LDG.E.LTC128B.U16 R172, desc[UR36][R88.64+0x2] ;  /* 0x0000022458ac7981 */ /* 0x000564000c1e1520 */
.L_x_33:
[----:B------:R-:W-:Y:S05]  /*2a80*/  BSYNC B1 ;  /* 0x0000000000017941 */ /* 0x000fea0003800000 */
.L_x_32:
[----:B-1---5:R-:W-:Y:S01]  /*2a90*/  IMAD.U32 R90, R172, 0x10000, RZ ;  /* 0x00010000ac5a7824 */ /* 0x022fe200078e00ff */
[----:B------:R-:W-:Y:S01]  /*2aa0*/  ISETP.GT.AND P1, PT, R0, 0x8, P3 ;  /* 0x000000080000780c */ /* 0x000fe20001f24270 */
[----:B------:R-:W-:Y:S02]  /*2ab0*/  BSSY B1, `(.L_x_34) ;  /* 0x000000a000017945 */ /* 0x000fe40003800000 */
[----:B------:R-:W-:-:S04]  /*2ac0*/  FMUL R90, R90, R155 ;  /* 0x0000009b5a5a7220 */ /* 0x000fc80000400000 */
[----:B------:R-:W-:Y:S01]  /*2ad0*/  FFMA R90, R91, R154, R90 ;  /* 0x0000009a5b5a7223 */ /* 0x000fe2000000005a */
[----:B------:R-:W-:-:S04]  /*2ae0*/  @P2 MOV R91, R169 ;  /* 0x000000a9005b2202 */ /* 0x000fc80000000f00 */
[----:B------:R-:W-:-:S04]  /*2af0*/  F2FP.BF16.F32.PACK_AB R90, RZ, R90 ;  /* 0x0000005aff5a723e */ /* 0x000fc800000010ff */
[----:B------:R-:W-:Y:S01]  /*2b00*/  PRMT R166, R90, 0x7610, R166 ;  /* 0x000076105aa67816 */ /* 0x000fe200000000a6 */
[----:B------:R-:W-:-:S05]  /*2b10*/  @P2 IMAD.MOV.U32 R90, RZ, RZ, R168 ;  /* 0x000000ffff5a2224 */ /* 0x000fca00078e00a8 */
[----:B------:R1:W-:Y:S01]  /*2b20*/  @P2 STG.E.U16 desc[UR36][R90.64+0x2], R166 ;  /* 0x000002a65a002986 */ /* 0x0003e2000c101524 */
[----:B------:R-:W-:Y:S05]  /*2b30*/  @!P1 BRA `(.L_x_35) ;  /* 0x0000000000049947 */ /* 0x000fea0003800000 */
[----:B------:R3:W5:Y:S02]  /*2b40*/  LDG.E.LTC128B.U16 R172, desc[UR36][R160.64+0x10] ;  /* 0x00001024a0ac7981 */ /* 0x000764000c1e1520 */
.L_x_35:
[----:B------:R-:W-:Y:S05]  /*2b50*/  BSYNC B1 ;  /* 0x0000000000017941 */ /* 0x000fea0003800000 */
.L_x_34:
[----:B-1---5:R-:W-:Y:S01]  /*2b60*/  IMAD.U32 R90, R172, 0x10000, RZ ;  /* 0x00010000ac5a7824 */ /* 0x022fe200078e00ff */
[----:B------:R-:W-:Y:S01]  /*2b70*/  ISETP.GT.AND P2, PT, R0, 0x9, P3 ;  /* 0x000000090000780c */ /* 0x000fe20001f44270 */
[----:B------:R-:W-:Y:S02]  /*2b80*/  BSSY B1, `(.L_x_36) ;  /* 0x000000a000017945 */ /* 0x000fe40003800000 */
[----:B------:R-:W-:Y:S01]  /*2b90*/  FMUL R91, R90, R155 ;  /* 0x0000009b5a5b7220 */ /* 0x000fe20000400000 */
[----:B------:R-:W-:-:S03]  /*2ba0*/  @P1 IMAD.MOV.U32 R90, RZ, RZ, R158 ;  /* 0x000000ffff5a1224 */ /* 0x000fc600078e009e */
[----:B------:R-:W-:-:S05]  /*2bb0*/  FFMA R91, R92, R154, R91 ;  /* 0x0000009a5c5b7223 */ /* 0x000fca000000005b */
[----:B------:R-:W-:-:S04]  /*2bc0*/  F2FP.BF16.F32.PACK_AB R91, RZ, R91 ;  /* 0x0000005bff5b723e */ /* 0x000fc800000010ff */
[----:B------:R-:W-:Y:S01]  /*2bd0*/  PRMT R92, R91, 0x7610, R92 ;  /* 0x000076105b5c7816 */ /* 0x000fe2000000005c */
[----:B------:R-:W-:-:S05]  /*2be0*/  @P1 IMAD.MOV.U32 R91, RZ, RZ, R159 ;  /* 0x000000ffff5b1224 */ /* 0x000fca00078e009f */
[----:B------:R1:W-:Y:S01]  /*2bf0*/  @P1 STG.E.U16 desc[UR36][R90.64+0x10], R92 ;  /* 0x0000105c5a001986 */ /* 0x0003e2000c101524 */
[----:B------:R-:W-:Y:S05]  /*2c00*/  @!P2 BRA `(.L_x_37) ;  /* 0x000000000004a947 */ /* 0x000fea0003800000 */
[----:B------:R4:W5:Y:S02]  /*2c10*/  LDG.E.LTC128B.U16 R172, desc[UR36][R160.64+0x12] ;  /* 0x00001224a0ac7981 */ /* 0x000964000c1e1520 */
.L_x_37:
[----:B------:R-:W-:Y:S05]  /*2c20*/  BSYNC B1 ;  /* 0x0000000000017941 */ /* 0x000fea0003800000 */
.L_x_36:
[----:B-1---5:R-:W-:Y:S01]  /*2c30*/  IMAD.U32 R90, R172, 0x10000, RZ ;  /* 0x00010000ac5a7824 */ /* 0x022fe200078e00ff */
[----:B------:R-:W-:Y:S01]  /*2c40*/  ISETP.GT.AND P1, PT, R0, 0x8, P0 ;  /* 0x000000080000780c */ /* 0x000fe20000724270 */
[----:B------:R-:W-:Y:S01]  /*2c50*/  @P2 IMAD.MOV.U32 R91, RZ, RZ, R159 ;  /* 0x000000ffff5b2224 */ /* 0x000fe200078e009f */
[----:B------:R-:W-:Y:S01]  /*2c60*/  BSSY B1, `(.L_x_38) ;  /* 0x0000009000017945 */ /* 0x000fe20003800000 */
[----:B------:R-:W-:-:S04]  /*2c70*/  FMUL R90, R90, R155 ;  /* 0x0000009b5a5a7220 */ /* 0x000fc80000400000 */
[----:B------:R-:W-:-:S05]  /*2c80*/  FFMA R90, R93, R154, R90 ;  /* 0x0000009a5d5a7223 */ /* 0x000fca000000005a */
[----:B------:R-:W-:-:S04]  /*2c90*/  F2FP.BF16.F32.PACK_AB R90, RZ, R90 ;  /* 0x0000005aff5a723e */ /* 0x000fc800000010ff */
[----:B------:R-:W-:Y:S01]  /*2ca0*/  PRMT R92, R90, 0x7610, R92 ;  /* 0x000076105a5c7816 */ /* 0x000fe2000000005c */
[----:B------:R-:W-:-:S05]  /*2cb0*/  @P2 IMAD.MOV.U32 R90, RZ, RZ, R158 ;  /* 0x000000ffff5a2224 */ /* 0x000fca00078e009e */
[----:B------:R1:W-:Y:S01]  /*2cc0*/  @P2 STG.E.U16 desc[UR36][R90.64+0x12], R92 ;  /* 0x0000125c5a002986 */ /* 0x0003e2000c101524 */
[----:B------:R-:W-:Y:S05]  /*2cd0*/  @!P1 BRA `(.L_x_39) ;  /* 0x0000000000049947 */ /* 0x000fea0003800000 */
[----:B------:R0:W5:Y:S02]  /*2ce0*/  LDG.E.LTC128B.U16 R172, desc[UR36][R88.64+0x10] ;  /* 0x0000102458ac7981 */ /* 0x000164000c1e1520 */
.L_x_39:
[----:B------:R-:W-:Y:S05]  /*2cf0*/  BSYNC B1 ;  /* 0x0000000000017941 */ /* 0x000fea0003800000 */
.L_x_38:
[----:B-1---5:R-:W-:Y:S01]  /*2d00*/  IMAD.U32 R90, R172, 0x10000, RZ ;  /* 0x00010000ac5a7824 */ /* 0x022fe200078e00ff */
[----:B------:R-:W-:Y:S01]  /*2d10*/  ISETP.GT.AND P2, PT, R0, 0x9, P0 ;  /* 0x000000090000780c */ /* 0x000fe20000744270 */
[----:B------:R-:W-:Y:S02]  /*2d20*/  BSSY B1, `(.L_x_40) ;  /* 0x000000a000017945 */ /* 0x000fe40003800000 */
[----:B------:R-:W-:Y:S01]  /*2d30*/  FMUL R91, R90, R155 ;  /* 0x0000009b5a5b7220 */ /* 0x000fe20000400000 */
[----:B------:R-:W-:-:S03]  /*2d40*/  @P1 IMAD.MOV.U32 R90, RZ, RZ, R168 ;  /* 0x000000ffff5a1224 */ /* 0x000fc600078e00a8 */
[----:B------:R-:W-:-:S05]  /*2d50*/  FFMA R91, R94, R154, R91 ;  /* 0x0000009a5e5b7223 */ /* 0x000fca000000005b */
[----:B------:R-:W-:-:S04]  /*2d60*/  F2FP.BF16.F32.PACK_AB R91, RZ, R91 ;  /* 0x0000005bff5b723e */ /* 0x000fc800000010ff */
[----:B------:R-:W-:Y:S02]  /*2d70*/  PRMT R92, R91, 0x7610, R92 ;  /* 0x000076105b5c7816 */ /* 0x000fe4000000005c */
[----:B------:R-:W-:-:S05]  /*2d80*/  @P1 MOV R91, R169 ;  /* 0x000000a9005b1202 */ /* 0x000fca0000000f00 */
[----:B------:R1:W-:Y:S01]  /*2d90*/  @P1 STG.E.U16 desc[UR36][R90.64+0x10], R92 ;  /* 0x0000105c5a001986 */ /* 0x0003e2000c101524 */
[----:B------:R-:W-:Y:S05]  /*2da0*/  @!P2 BRA `(.L_x_41) ;  /* 0x000000000004a947 */ /* 0x000fea0003800000 */
[----:B------:R0:W5:Y:S02]  /*2db0*/  LDG.E.LTC128B.U16 R172, desc[UR36][R88.64+0x12] ;  /* 0x0000122458ac7981 */ /* 0x000164000c1e1520 */
.L_x_41:
[----:B------:R-:W-:Y:S05]  /*2dc0*/  BSYNC B1 ;  /* 0x0000000000017941 */ /* 0x000fea0003800000 */
.L_x_40:
        /* <DEDUP_REMOVED lines=12> */
.L_x_43:
[----:B------:R-:W-:Y:S05]  /*2e90*/  BSYNC B1 ;  /* 0x0000000000017941 */ /* 0x000fea0003800000 */
.L_x_42:
        /* <DEDUP_REMOVED lines=12> */
.L_x_45:
[----:B------:R-:W-:Y:S05]  /*2f60*/  BSYNC B1 ;  /* 0x0000000000017941 */ /* 0x000fea0003800000 */
.L_x_44:
[----:B-1---5:R-:W-:Y:S01]  /*2f70*/  IMAD.U32 R90, R172, 0x10000, RZ ;  /* 0x00010000ac5a7824 */ /* 0x022fe200078e00ff */
[----:B------:R-:W-:Y:S01]  /*2f80*/  @P2 MOV R91, R159 ;  /* 0x0000009f005b2202 */ /* 0x000fe20000000f00 */
[----:B------:R-:W-:Y:S01]  /*2f90*/  BSSY B1, `(.L_x_46) ;  /* 0x000000a000017945 */ /* 0x000fe20003800000 */
[----:B------:R-:W-:Y:S01]  /*2fa0*/  ISETP.GT.AND P1, PT, R0, 0x10, P0 ;  /* 0x000000100000780c */ /* 0x000fe20000724270 */
        /* <DEDUP_REMOVED lines=8> */
.L_x_47:
[----:B------:R-:W-:Y:S05]  /*3030*/  BSYNC B1 ;  /* 0x0000000000017941 */ /* 0x000fea0003800000 */
.L_x_46:
        /* <DEDUP_REMOVED lines=12> */
.L_x_49:
[----:B------:R-:W-:Y:S05]  /*3100*/  BSYNC B1 ;  /* 0x0000000000017941 */ /* 0x000fea0003800000 */
.L_x_48:
        /* <DEDUP_REMOVED lines=12> */
.L_x_51:
[----:B------:R-:W-:Y:S05]  /*31d0*/  BSYNC B1 ;  /* 0x0000000000017941 */ /* 0x000fea0003800000 */
.L_x_50:
        /* <DEDUP_REMOVED lines=12> */
.L_x_53:
[----:B------:R-:W-:Y:S05]  /*32a0*/  BSYNC B1 ;  /* 0x0000000000017941 */ /* 0x000fea0003800000 */
.L_x_52:
        /* <DEDUP_REMOVED lines=12> */
.L_x_55:
[----:B------:R-:W-:Y:S05]  /*3370*/  BSYNC B1 ;  /* 0x0000000000017941 */ /* 0x000fea0003800000 */
.L_x_54:
        /* <DEDUP_REMOVED lines=12> */
.L_x_57:
[----:B------:R-:W-:Y:S05]  /*3440*/  BSYNC B1 ;  /* 0x0000000000017941 */ /* 0x000fea0003800000 */
.L_x_56:
        /* <DEDUP_REMOVED lines=12> */
.L_x_59:
[----:B------:R-:W-:Y:S05]  /*3510*/  BSYNC B1 ;  /* 0x0000000000017941 */ /* 0x000fea0003800000 */
.L_x_58:
        /* <DEDUP_REMOVED lines=12> */
.L_x_61:
[----:B------:R-:W-:Y:S05]  /*35e0*/  BSYNC B1 ;  /* 0x0000000000017941 */ /* 0x000fea0003800000 */
.L_x_60:
        /* <DEDUP_REMOVED lines=12> */
.L_x_63:
[----:B------:R-:W-:Y:S05]  /*36b0*/  BSYNC B1 ;  /* 0x0000000000017941 */ /* 0x000fea0003800000 */
.L_x_62:
        /* <DEDUP_REMOVED lines=12> */
.L_x_65:
[----:B------:R-:W-:Y:S05]  /*3780*/  BSYNC B1 ;  /* 0x0000000000017941 */ /* 0x000fea0003800000 */
.L_x_64:
        /* <DEDUP_REMOVED lines=12> */
.L_x_67:
[----:B------:R-:W-:Y:S05]  /*3850*/  BSYNC B1 ;  /* 0x0000000000017941 */ /* 0x000fea0003800000 */
.L_x_66:
        /* <DEDUP_REMOVED lines=12> */
.L_x_69:
[----:B------:R-:W-:Y:S05]  /*3920*/  BSYNC B1 ;  /* 0x0000000000017941 */ /* 0x000fea0003800000 */
.L_x_68:
        /* <DEDUP_REMOVED lines=12> */
.L_x_71:
[----:B------:R-:W-:Y:S05]  /*39f0*/  BSYNC B1 ;  /* 0x0000000000017941 */ /* 0x000fea0003800000 */
.L_x_70:
        /* <DEDUP_REMOVED lines=12> */
.L_x_73:
[----:B------:R-:W-:Y:S05]  /*3ac0*/  BSYNC B1 ;  /* 0x0000000000017941 */ /* 0x000fea0003800000 */
.L_x_72:
        /* <DEDUP_REMOVED lines=12> */
.L_x_75:
[----:B------:R-:W-:Y:S05]  /*3b90*/  BSYNC B1 ;  /* 0x0000000000017941 */ /* 0x000fea0003800000 */
.L_x_74:
        /* <DEDUP_REMOVED lines=12> */
.L_x_77:
[----:B------:R-:W-:Y:S05]  /*3c60*/  BSYNC B1 ;  /* 0x0000000000017941 */ /* 0x000fea0003800000 */
.L_x_76:
        /* <DEDUP_REMOVED lines=12> */
.L_x_79:
[----:B------:R-:W-:Y:S05]  /*3d30*/  BSYNC B1 ;  /* 0x0000000000017941 */ /* 0x000fea0003800000 */
.L_x_78:
        /* <DEDUP_REMOVED lines=12> */
.L_x_81:
[----:B------:R-:W-:Y:S05]  /*3e00*/  BSYNC B1 ;  /* 0x0000000000017941 */ /* 0x000fea0003800000 */
.L_x_80:
        /* <DEDUP_REMOVED lines=12> */
.L_x_83:
[----:B------:R-:W-:Y:S05]  /*3ed0*/  BSYNC B1 ;  /* 0x0000000000017941 */ /* 0x000fea0003800000 */
.L_x_82:
        /* <DEDUP_REMOVED lines=12> */
.L_x_85:
[----:B------:R-:W-:Y:S05]  /*3fa0*/  BSYNC B1 ;  /* 0x0000000000017941 */ /* 0x000fea0003800000 */
.L_x_84:
        /* <DEDUP_REMOVED lines=12> */
.L_x_87:
[----:B------:R-:W-:Y:S05]  /*4070*/  BSYNC B1 ;  /* 0x0000000000017941 */ /* 0x000fea0003800000 */
.L_x_86:
        /* <DEDUP_REMOVED lines=12> */
.L_x_89:
[----:B------:R-:W-:Y:S05]  /*4140*/  BSYNC B1 ;  /* 0x0000000000017941 */ /* 0x000fea0003800000 */
.L_x_88:
        /* <DEDUP_REMOVED lines=12> */
.L_x_91:
[----:B------:R-:W-:Y:S05]  /*4210*/  BSYNC B1 ;  /* 0x0000000000017941 */ /* 0x000fea0003800000 */
.L_x_90:
        /* <DEDUP_REMOVED lines=12> */
.L_x_93:
[----:B------:R-:W-:Y:S05]  /*42e0*/  BSYNC B1 ;  /* 0x0000000000017941 */ /* 0x000fea0003800000 */
.L_x_92:
        /* <DEDUP_REMOVED lines=12> */
.L_x_95:
[----:B------:R-:W-:Y:S05]  /*43b0*/  BSYNC B1 ;  /* 0x0000000000017941 */ /* 0x000fea0003800000 */
.L_x_94:
        /* <DEDUP_REMOVED lines=12> */
.L_x_97:
[----:B------:R-:W-:Y:S05]  /*4480*/  BSYNC B1 ;  /* 0x0000000000017941 */ /* 0x000fea0003800000 */
.L_x_96:
        /* <DEDUP_REMOVED lines=12> */
.L_x_99:
[----:B------:R-:W-:Y:S05]  /*4550*/  BSYNC B1 ;  /* 0x0000000000017941 */ /* 0x000fea0003800000 */
.L_x_98:
        /* <DEDUP_REMOVED lines=12> */
.L_x_101:
[----:B------:R-:W-:Y:S05]  /*4620*/  BSYNC B1 ;  /* 0x0000000000017941 */ /* 0x000fea0003800000 */
.L_x_100:
        /* <DEDUP_REMOVED lines=12> */
.L_x_103:
[----:B------:R-:W-:Y:S05]  /*46f0*/  BSYNC B1 ;  /* 0x0000000000017941 */ /* 0x000fea0003800000 */
.L_x_102:
        /* <DEDUP_REMOVED lines=12> */
.L_x_105:
[----:B------:R-:W-:Y:S05]  /*47c0*/  BSYNC B1 ;  /* 0x0000000000017941 */ /* 0x000fea0003800000 */
.L_x_104:
        /* <DEDUP_REMOVED lines=12> */
.L_x_107:
[----:B------:R-:W-:Y:S05]  /*4890*/  BSYNC B1 ;  /* 0x0000000000017941 */ /* 0x000fea0003800000 */
.L_x_106:
        /* <DEDUP_REMOVED lines=12> */
.L_x_109:
[----:B------:R-:W-:Y:S05]  /*4960*/  BSYNC B1 ;  /* 0x0000000000017941 */ /* 0x000fea0003800000 */
.L_x_108:
        /* <DEDUP_REMOVED lines=12> */
.L_x_111:
[----:B------:R-:W-:Y:S05]  /*4a30*/  BSYNC B1 ;  /* 0x0000000000017941 */ /* 0x000fea0003800000 */
.L_x_110:
        /* <DEDUP_REMOVED lines=12> */
.L_x_113:
[----:B------:R-:W-:Y:S05]  /*4b00*/  BSYNC B1 ;  /* 0x0000000000017941 */ /* 0x000fea0003800000 */
.L_x_112:
        /* <DEDUP_REMOVED lines=12> */
.L_x_115:
[----:B------:R-:W-:Y:S05]  /*4bd0*/  BSYNC B1 ;  /* 0x0000000000017941 */ /* 0x000fea0003800000 */
.L_x_114:
        /* <DEDUP_REMOVED lines=12> */
.L_x_117:
[----:B------:R-:W-:Y:S05]  /*4ca0*/  BSYNC B1 ;  /* 0x0000000000017941 */ /* 0x000fea0003800000 */
.L_x_116:
        /* <DEDUP_REMOVED lines=12> */
.L_x_119:
[----:B------:R-:W-:Y:S05]  /*4d70*/  BSYNC B1 ;  /* 0x0000000000017941 */ /* 0x000fea0003800000 */
.L_x_118:
        /* <DEDUP_REMOVED lines=12> */
.L_x_121:
[----:B------:R-:W-:Y:S05]  /*4e40*/  BSYNC B1 ;  /* 0x0000000000017941 */ /* 0x000fea0003800000 */
.L_x_120:
        /* <DEDUP_REMOVED lines=12> */
.L_x_123:
[----:B------:R-:W-:Y:S05]  /*4f10*/  BSYNC B1 ;  /* 0x0000000000017941 */ /* 0x000fea0003800000 */
.L_x_122:
        /* <DEDUP_REMOVED lines=12> */
.L_x_125:
[----:B------:R-:W-:Y:S05]  /*4fe0*/  BSYNC B1 ;  /* 0x0000000000017941 */ /* 0x000fea0003800000 */
.L_x_124:
        /* <DEDUP_REMOVED lines=12> */
.L_x_127:
[----:B------:R-:W-:Y:S05]  /*50b0*/  BSYNC B1 ;  /* 0x0000000000017941 */ /* 0x000fea0003800000 */
.L_x_126:
        /* <DEDUP_REMOVED lines=12> */
.L_x_129:
[----:B------:R-:W-:Y:S05]  /*5180*/  BSYNC B1 ;  /* 0x0000000000017941 */ /* 0x000fea0003800000 */
.L_x_128:
        /* <DEDUP_REMOVED lines=12> */
.L_x_131:
[----:B------:R-:W-:Y:S05]  /*5250*/  BSYNC B1 ;  /* 0x0000000000017941 */ /* 0x000fea0003800000 */
.L_x_130:
        /* <DEDUP_REMOVED lines=12> */
.L_x_133:
[----:B------:R-:W-:Y:S05]  /*5320*/  BSYNC B1 ;  /* 0x0000000000017941 */ /* 0x000fea0003800000 */
.L_x_132:
        /* <DEDUP_REMOVED lines=12> */
.L_x_135:
[----:B------:R-:W-:Y:S05]  /*53f0*/  BSYNC B1 ;  /* 0x0000000000017941 */ /* 0x000fea0003800000 */
.L_x_134:
        /* <DEDUP_REMOVED lines=12> */
.L_x_137:
[----:B------:R-:W-:Y:S05]  /*54c0*/  BSYNC B1 ;  /* 0x0000000000017941 */ /* 0x000fea0003800000 */
.L_x_136:
        /* <DEDUP_REMOVED lines=12> */
.L_x_139:
[----:B------:R-:W-:Y:S05]  /*5590*/  BSYNC B1 ;  /* 0x0000000000017941 */ /* 0x000fea0003800000 */
.L_x_138:
        /* <DEDUP_REMOVED lines=12> */
.L_x_141:
[----:B------:R-:W-:Y:S05]  /*5660*/  BSYNC B1 ;  /* 0x0000000000017941 */ /* 0x000fea0003800000 */
.L_x_140:
        /* <DEDUP_REMOVED lines=12> */
.L_x_143:
[----:B------:R-:W-:Y:S05]  /*5730*/  BSYNC B1 ;  /* 0x0000000000017941 */ /* 0x000fea0003800000 */
.L_x_142:
        /* <DEDUP_REMOVED lines=12> */
.L_x_145:
[----:B------:R-:W-:Y:S05]  /*5800*/  BSYNC B1 ;  /* 0x0000000000017941 */ /* 0x000fea0003800000 */
.L_x_144:
        /* <DEDUP_REMOVED lines=12> */
.L_x_147:
[----:B------:R-:W-:Y:S05]  /*58d0*/  BSYNC B1 ;  /* 0x0000000000017941 */ /* 0x000fea0003800000 */
.L_x_146:
        /* <DEDUP_REMOVED lines=12> */
.L_x_149:
[----:B------:R-:W-:Y:S05]  /*59a0*/  BSYNC B1 ;  /* 0x0000000000017941 */ /* 0x000fea0003800000 */
.L_x_148:
        /* <DEDUP_REMOVED lines=12> */
.L_x_151:
[----:B------:R-:W-:Y:S05]  /*5a70*/  BSYNC B1 ;  /* 0x0000000000017941 */ /* 0x000fea0003800000 */
.L_x_150:
[----:B-----5:R-:W-:Y:S01]  /*5a80*/  IMAD.U32 R8, R172, 0x10000, RZ ;  /* 0x00010000ac087824 */ /* 0x020fe200078e00ff */
[----:B------:R-:W-:Y:S01]  /*5a90*/  ISETP.GT.AND P1, PT, R0, 0x79, P0 ;  /* 0x000000790000780c */ /* 0x000fe20000724270 */
[----:B------:R-:W-:Y:S01]  /*5aa0*/  BSSY B1, `(.L_x_152) ;  /* 0x000000c000017945 */ /* 0x000fe20003800000 */
[----:B------:R-:W-:Y:S01]  /*5ab0*/  IADD3 R153, P0, R153, 0x80, RZ ;  /* 0x0000008099997810 */ /* 0x000fe20007f1e0ff */
[----:B-1----:R-:W-:Y:S01]  /*5ac0*/  FMUL R91, R8, R155 ;  /* 0x0000009b085b7220 */ /* 0x002fe20000400000 */
[----:B------:R-:W-:-:S03]  /*5ad0*/  @P2 IMAD.MOV.U32 R8, RZ, RZ, R168 ;  /* 0x000000ffff082224 */ /* 0x000fc600078e00a8 */
[----:B------:R-:W-:-:S05]  /*5ae0*/  FFMA R91, R150, R154, R91 ;  /* 0x0000009a965b7223 */ /* 0x000fca000000005b */
[----:B------:R-:W-:-:S04]  /*5af0*/  F2FP.BF16.F32.PACK_AB R91, RZ, R91 ;  /* 0x0000005bff5b723e */ /* 0x000fc800000010ff */
[----:B------:R-:W-:Y:S01]  /*5b00*/  PRMT R90, R91, 0x7610, R90 ;  /* 0x000076105b5a7816 */ /* 0x000fe2000000005a */
[----:B------:R-:W-:Y:S02]  /*5b10*/  IMAD.X R91, RZ, RZ, R9, P0 ;  /* 0x000000ffff5b7224 */ /* 0x000fe400000e0609 */
[----:B------:R-:W-:-:S05]  /*5b20*/  @P2 IMAD.MOV.U32 R9, RZ, RZ, R169 ;  /* 0x000000ffff092224 */ /* 0x000fca00078e00a9 */
[----:B------:R1:W-:Y:S01]  /*5b30*/  @P2 STG.E.U16 desc[UR36][R8.64+0xf0], R90 ;  /* 0x0000f05a08002986 */ /* 0x0003e2000c101524 */
[----:B------:R-:W-:Y:S05]  /*5b40*/  @!P1 BRA `(.L_x_153) ;  /* 0x0000000000049947 */ /* 0x000fea0003800000 */
[----:B------:R0:W5:Y:S02]  /*5b50*/  LDG.E.LTC128B.U16 R172, desc[UR36][R88.64+0xf2] ;  /* 0x0000f22458ac7981 */ /* 0x000164000c1e1520 */
.L_x_153:
[----:B------:R-:W-:Y:S05]  /*5b60*/  BSYNC B1 ;  /* 0x0000000000017941 */ /* 0x000fea0003800000 */
.L_x_152:
[----:B-1---5:R-:W-:Y:S01]  /*5b70*/  IMAD.U32 R8, R172, 0x10000, RZ ;  /* 0x00010000ac087824 */ /* 0x022fe200078e00ff */
[----:B------:R-:W-:Y:S01]  /*5b80*/  ISETP.GT.AND P0, PT, R3, 0x80, PT ;  /* 0x000000800300780c */ /* 0x000fe20003f04270 */
[-C--:B------:R-:W-:Y:S02]  /*5b90*/  IMAD R90, R91, R14.reuse, RZ ;  /* 0x0000000e5b5a7224 */ /* 0x080fe400078e02ff */
[----:B0-2---:R-:W-:Y:S01]  /*5ba0*/  FMUL R88, R8, R155 ;  /* 0x0000009b08587220 */ /* 0x005fe20000400000 */
[----:B------:R-:W-:Y:S01]  /*5bb0*/  IMAD.WIDE.U32 R8, R153, R14, R156 ;  /* 0x0000000e99087225 */ /* 0x000fe200078e009c */
[----:B------:R-:W-:-:S03]  /*5bc0*/  ISETP.GT.AND P3, PT, R0, RZ, P0 ;  /* 0x000000ff0000720c */ /* 0x000fc60000764270 */
[----:B------:R-:W-:Y:S01]  /*5bd0*/  FFMA R151, R151, R154, R88 ;  /* 0x0000009a97977223 */ /* 0x000fe20000000058 */
[----:B------:R-:W-:Y:S01]  /*5be0*/  IMAD R97, R153, R15, R90 ;  /* 0x0000000f99617224 */ /* 0x000fe200078e025a */
[----:B------:R-:W-:-:S03]  /*5bf0*/  LEA R88, P2, R8, R10, 0x1 ;  /* 0x0000000a08587211 */ /* 0x000fc600078408ff */
[----:B------:R-:W-:Y:S02]  /*5c00*/  F2FP.BF16.F32.PACK_AB R151, RZ, R151 ;  /* 0x00000097ff97723e */ /* 0x000fe400000010ff */
[----:B------:R-:W-:-:S03]  /*5c10*/  IADD3 R9, R9, R97, RZ ;  /* 0x0000006109097210 */ /* 0x000fc60007ffe0ff */
[----:B------:R0:W-:Y:S01]  /*5c20*/  @P1 STG.E.U16 desc[UR36][R168.64+0xf2], R151 ;  /* 0x0000f297a8001986 */ /* 0x0001e2000c101524 */
[----:B------:R-:W-:-:S05]  /*5c30*/  LEA.HI.X R89, R8, R11, R9, 0x1, P2 ;  /* 0x0000000b08597211 */ /* 0x000fca00010f0c09 */
[----:B------:R-:W2:Y:S01]  /*5c40*/  @P3 LDG.E.LTC128B.U16 R172, desc[UR36][R88.64] ;  /* 0x0000002458ac3981 */ /* 0x000ea2000c1e1520 */
[----:B------:R-:W-:Y:S01]  /*5c50*/  IMAD.WIDE.U32 R8, R153, R14, R6 ;  /* 0x0000000e99087225 */ /* 0x000fe200078e0006 */
[----:B------:R-:W-:Y:S01]  /*5c60*/  SHF.L.U64.HI R95, R4, 0x8, R5 ;  /* 0x00000008045f7819 */ /* 0x000fe20000010205 */
[----:B------:R-:W-:Y:S01]  /*5c70*/  BSSY B1, `(.L_x_154) ;  /* 0x0000011000017945 */ /* 0x000fe20003800000 */
[----:B------:R-:W-:Y:S01]  /*5c80*/  ISETP.GT.AND P2, PT, R0, 0x1, P0 ;  /* 0x000000010000780c */ /* 0x000fe20000744270 */
[----:B------:R-:W-:Y:S02]  /*5c90*/  IMAD.IADD R9, R97, 0x1, R9 ;  /* 0x0000000161097824 */ /* 0x000fe400078e0209 */
[----:B------:R-:W-:Y:S02]  /*5ca0*/  IMAD.SHL.U32 R93, R4, 0x100, RZ ;  /* 0x00000100045d7824 */ /* 0x000fe400078e00ff */
[----:B--2---:R-:W-:-:S04]  /*5cb0*/  IMAD.U32 R90, R172, 0x10000, RZ ;  /* 0x00010000ac5a7824 */ /* 0x004fc800078e00ff */
[----:B------:R-:W-:Y:S01]  /*5cc0*/  FMUL R15, R90, R155 ;  /* 0x0000009b5a0f7220 */ /* 0x000fe20000400000 */
[----:B------:R-:W-:Y:S01]  /*5cd0*/  IMAD.WIDE.U32 R90, R23, R12, R8 ;  /* 0x0000000c175a7225 */ /* 0x000fe200078e0008 */
[----:B------:R-:W-:-:S03]  /*5ce0*/  IADD3 R8, P1, R93, R158, RZ ;  /* 0x0000009e5d087210 */ /* 0x000fc60007f3e0ff */
[----:B------:R-:W-:Y:S01]  /*5cf0*/  FFMA R15, R24, R154, R15 ;  /* 0x0000009a180f7223 */ /* 0x000fe2000000000f */
[----:B------:R-:W-:Y:S01]  /*5d00*/  IMAD.IADD R5, R13, 0x1, R91 ;  /* 0x000000010d057824 */ /* 0x000fe200078e025b */
[C---:B------:R-:W-:Y:S01]  /*5d10*/  LEA R4, P4, R90.reuse, R10, 0x1 ;  /* 0x0000000a5a047211 */ /* 0x040fe200078808ff */
[----:B------:R-:W-:Y:S02]  /*5d20*/  IMAD.X R9, R95, 0x1, R159, P1 ;  /* 0x000000015f097824 */ /* 0x000fe400008e069f */
[----:B------:R-:W-:Y:S02]  /*5d30*/  F2FP.BF16.F32.PACK_AB R15, RZ, R15 ;  /* 0x0000000fff0f723e */ /* 0x000fe400000010ff */
[----:B------:R-:W-:-:S03]  /*5d40*/  LEA.HI.X R5, R90, R11, R5, 0x1, P4 ;  /* 0x0000000b5a057211 */ /* 0x000fc600020f0c05 */
[----:B------:R0:W-:Y:S01]  /*5d50*/  @P3 STG.E.U16 desc[UR36][R8.64], R15 ;  /* 0x0000000f08003986 */ /* 0x0001e2000c101524 */
[----:B------:R-:W-:Y:S05]  /*5d60*/  @!P2 BRA `(.L_x_155) ;  /* 0x000000000004a947 */ /* 0x000fea0003800000 */
[----:B------:R1:W5:Y:S02]  /*5d70*/  LDG.E.LTC128B.U16 R172, desc[UR36][R4.64+0x2] ;  /* 0x0000022404ac7981 */ /* 0x000364000c1e1520 */
.L_x_155:
[----:B------:R-:W-:Y:S05]  /*5d80*/  BSYNC B1 ;  /* 0x0000000000017941 */ /* 0x000fea0003800000 */
.L_x_154:
[----:B-----5:R-:W-:Y:S01]  /*5d90*/  IMAD.U32 R24, R172, 0x10000, RZ ;  /* 0x00010000ac187824 */ /* 0x020fe200078e00ff */
[----:B------:R-:W-:Y:S01]  /*5da0*/  ISETP.GT.AND P1, PT, R3, 0x88, PT ;  /* 0x000000880300780c */ /* 0x000fe20003f24270 */
[----:B0-----:R-:W-:Y:S01]  /*5db0*/  IMAD.WIDE.U32 R14, R153, R14, R162 ;  /* 0x0000000e990e7225 */ /* 0x001fe200078e00a2 */
[----:B------:R-:W-:Y:S03]  /*5dc0*/  BSSY B1, `(.L_x_156) ;  /* 0x000000e000017945 */ /* 0x000fe60003800000 */
[----:B------:R-:W-:Y:S01]  /*5dd0*/  FMUL R24, R24, R155 ;  /* 0x0000009b18187220 */ /* 0x000fe20000400000 */
[----:B------:R-:W-:Y:S01]  /*5de0*/  ISETP.GT.AND P3, PT, R0, RZ, P1 ;  /* 0x000000ff0000720c */ /* 0x000fe20000f64270 */
[----:B------:R-:W-:Y:S01]  /*5df0*/  IMAD.IADD R97, R97, 0x1, R15 ;  /* 0x0000000161617824 */ /* 0x000fe200078e020f */
[----:B------:R-:W-:Y:S01]  /*5e00*/  IADD3 R21, P5, R20, R14, RZ ;  /* 0x0000000e14157210 */ /* 0x000fe20007fbe0ff */
[----:B------:R-:W-:Y:S01]  /*5e10*/  FFMA R24, R25, R154, R24 ;  /* 0x0000009a19187223 */ /* 0x000fe20000000018 */
[----:B------:R-:W-:-:S03]  /*5e20*/  IADD3 R20, P4, R6, R14, RZ ;  /* 0x0000000e06147210 */ /* 0x000fc60007f9e0ff */
[----:B------:R-:W-:Y:S01]  /*5e30*/  IMAD.X R156, R97, 0x1, R157, P5 ;  /* 0x00000001619c7824 */ /* 0x000fe200028e069d */
[----:B------:R-:W-:Y:S02]  /*5e40*/  F2FP.BF16.F32.PACK_AB R24, RZ, R24 ;  /* 0x00000018ff18723e */ /* 0x000fe400000010ff */
[----:B------:R-:W-:-:S03]  /*5e50*/  LEA R14, P5, R21, R10, 0x1 ;  /* 0x0000000a150e7211 */ /* 0x000fc600078a08ff */
[----:B------:R0:W-:Y:S01]  /*5e60*/  @P2 STG.E.U16 desc[UR36][R8.64+0x2], R24 ;  /* 0x0000021808002986 */ /* 0x0001e2000c101524 */
[----:B------:R-:W-:Y:S01]  /*5e70*/  LEA.HI.X R15, R21, R11, R156, 0x1, P5 ;  /* 0x0000000b150f7211 */ /* 0x000fe200028f0c9c */
[----:B------:R-:W-:Y:S08]  /*5e80*/  @!P3 BRA `(.L_x_157) ;  /* 0x000000000004b947 */ /* 0x000ff00003800000 */
[----:B------:R2:W5:Y:S02]  /*5e90*/  LDG.E.LTC128B.U16 R172, desc[UR36][R14.64] ;  /* 0x000000240eac7981 */ /* 0x000564000c1e1520 */
.L_x_157:
[----:B------:R-:W-:Y:S05]  /*5ea0*/  BSYNC B1 ;  /* 0x0000000000017941 */ /* 0x000fea0003800000 */
.L_x_156:
[----:B-----5:R-:W-:Y:S01]  /*5eb0*/  SHF.L.U32 R6, R172, 0x10, RZ ;  /* 0x00000010ac067819 */ /* 0x020fe200000006ff */
[----:B------:R-:W-:Y:S01]  /*5ec0*/  IMAD.X R21, R7, 0x1, R97, P4 ;  /* 0x0000000107157824 */ /* 0x000fe200020e0661 */
[----:B------:R-:W-:Y:S01]  /*5ed0*/  ISETP.GT.AND P2, PT, R0, 0x1, P1 ;  /* 0x000000010000780c */ /* 0x000fe20000f44270 */
[----:B------:R-:W-:Y:S02]  /*5ee0*/  BSSY B1, `(.L_x_158) ;  /* 0x000000d000017945 */ /* 0x000fe40003800000 */
[----:B------:R-:W-:Y:S01]  /*5ef0*/  FMUL R3, R6, R155 ;  /* 0x0000009b06037220 */ /* 0x000fe20000400000 */
[----:B------:R-:W-:Y:S01]  /*5f00*/  IADD3 R6, P4, R8, R165, RZ ;  /* 0x000000a508067210 */ /* 0x000fe20007f9e0ff */
[----:B--2---:R-:W-:-:S04]  /*5f10*/  IMAD.WIDE.U32 R14, R23, R12, R20 ;  /* 0x0000000c170e7225 */ /* 0x004fc800078e0014 */
[----:B------:R-:W-:Y:S01]  /*5f20*/  FFMA R3, R26, R154, R3 ;  /* 0x0000009a1a037223 */ /* 0x000fe20000000003 */
[----:B------:R-:W-:Y:S01]  /*5f30*/  IMAD.X R7, R9, 0x1, R167, P4 ;  /* 0x0000000109077824 */ /* 0x000fe200020e06a7 */
[----:B------:R-:W-:Y:S01]  /*5f40*/  LEA R10, P5, R14, R10, 0x1 ;  /* 0x0000000a0e0a7211 */ /* 0x000fe200078a08ff */
[----:B------:R-:W-:Y:S02]  /*5f50*/  IMAD.IADD R13, R13, 0x1, R15 ;  /* 0x000000010d0d7824 */ /* 0x000fe400078e020f */
[----:B------:R-:W-:-:S03]  /*5f60*/  F2FP.BF16.F32.PACK_AB R3, RZ, R3 ;  /* 0x00000003ff03723e */ /* 0x000fc600000010ff */
[----:B------:R-:W-:Y:S02]  /*5f70*/  LEA.HI.X R11, R14, R11, R13, 0x1, P5 ;  /* 0x0000000b0e0b7211 */ /* 0x000fe400028f0c0d */
[----:B------:R2:W-:Y:S01]  /*5f80*/  @P3 STG.E.U16 desc[UR36][R6.64], R3 ;  /* 0x0000000306003986 */ /* 0x0005e2000c101524 */
[----:B------:R-:W-:Y:S05]  /*5f90*/  @!P2 BRA `(.L_x_159) ;  /* 0x000000000004a947 */ /* 0x000fea0003800000 */
[----:B------:R0:W5:Y:S02]  /*5fa0*/  LDG.E.LTC128B.U16 R172, desc[UR36][R10.64+0x2] ;  /* 0x000002240aac7981 */ /* 0x000164000c1e1520 */
.L_x_159:
[----:B------:R-:W-:Y:S05]  /*5fb0*/  BSYNC B1 ;  /* 0x0000000000017941 */ /* 0x000fea0003800000 */
.L_x_158:
[----:B-----5:R-:W-:Y:S01]  /*5fc0*/  IMAD.U32 R12, R172, 0x10000, RZ ;  /* 0x00010000ac0c7824 */ /* 0x020fe200078e00ff */
[----:B------:R-:W-:Y:S01]  /*5fd0*/  ISETP.GT.AND P3, PT, R0, 0x8, P0 ;  /* 0x000000080000780c */ /* 0x000fe20000764270 */
[----:B------:R-:W-:Y:S02]  /*5fe0*/  BSSY B1, `(.L_x_160) ;  /* 0x0000007000017945 */ /* 0x000fe40003800000 */
[----:B------:R-:W-:-:S04]  /*5ff0*/  FMUL R12, R12, R155 ;  /* 0x0000009b0c0c7220 */ /* 0x000fc80000400000 */
[----:B------:R-:W-:-:S05]  /*6000*/  FFMA R12, R27, R154, R12 ;  /* 0x0000009a1b0c7223 */ /* 0x000fca000000000c */
[----:B------:R-:W-:-:S05]  /*6010*/  F2FP.BF16.F32.PACK_AB R12, RZ, R12 ;  /* 0x0000000cff0c723e */ /* 0x000fca00000010ff */
[----:B------:R0:W-:Y:S01]  /*6020*/  @P2 STG.E.U16 desc[UR36][R6.64+0x2], R12 ;  /* 0x0000020c06002986 */ /* 0x0001e2000c101524 */
[----:B------:R-:W-:Y:S05]  /*6030*/  @!P3 BRA `(.L_x_161) ;  /* 0x000000000004b947 */ /* 0x000fea0003800000 */
[----:B------:R0:W5:Y:S02]  /*6040*/  LDG.E.LTC128B.U16 R172, desc[UR36][R4.64+0x10] ;  /* 0x0000102404ac7981 */ /* 0x000164000c1e1520 */
.L_x_161:
[----:B------:R-:W-:Y:S05]  /*6050*/  BSYNC B1 ;  /* 0x0000000000017941 */ /* 0x000fea0003800000 */
.L_x_160:
[----:B0-2--5:R-:W-:Y:S01]  /*6060*/  IMAD.U32 R6, R172, 0x10000, RZ ;  /* 0x00010000ac067824 */ /* 0x025fe200078e00ff */
[----:B------:R-:W-:Y:S01]  /*6070*/  ISETP.GT.AND P2, PT, R0, 0x9, P0 ;  /* 0x000000090000780c */ /* 0x000fe20000744270 */
[----:B------:R-:W-:Y:S01]  /*6080*/  IMAD.MOV.U32 R7, RZ, RZ, R9 ;  /* 0x000000ffff077224 */ /* 0x000fe200078e0009 */
[----:B------:R-:W-:Y:S01]  /*6090*/  BSSY B1, `(.L_x_162) ;  /* 0x0000008000017945 */ /* 0x000fe20003800000 */
[----:B------:R-:W-:Y:S01]  /*60a0*/  FMUL R3, R6, R155 ;  /* 0x0000009b06037220 */ /* 0x000fe20000400000 */
[----:B------:R-:W-:-:S03]  /*60b0*/  IMAD.MOV.U32 R6, RZ, RZ, R8 ;  /* 0x000000ffff067224 */ /* 0x000fc600078e0008 */
[----:B------:R-:W-:-:S05]  /*60c0*/  FFMA R3, R28, R154, R3 ;  /* 0x0000009a1c037223 */ /* 0x000fca0000000003 */
[----:B------:R-:W-:-:S05]  /*60d0*/  F2FP.BF16.F32.PACK_AB R3, RZ, R3 ;  /* 0x00000003ff03723e */ /* 0x000fca00000010ff */
[----:B------:R0:W-:Y:S01]  /*60e0*/  @P3 STG.E.U16 desc[UR36][R6.64+0x10], R3 ;  /* 0x0000100306003986 */ /* 0x0001e2000c101524 */
[----:B------:R-:W-:Y:S05]  /*60f0*/  @!P2 BRA `(.L_x_163) ;  /* 0x000000000004a947 */ /* 0x000fea0003800000 */
[----:B------:R2:W5:Y:S02]  /*6100*/  LDG.E.LTC128B.U16 R172, desc[UR36][R4.64+0x12] ;  /* 0x0000122404ac7981 */ /* 0x000564000c1e1520 */
.L_x_163:
[----:B------:R-:W-:Y:S05]  /*6110*/  BSYNC B1 ;  /* 0x0000000000017941 */ /* 0x000fea0003800000 */
.L_x_162:
        /* <DEDUP_REMOVED lines=9> */
.L_x_165:
[----:B------:R-:W-:Y:S05]  /*61b0*/  BSYNC B1 ;  /* 0x0000000000017941 */ /* 0x000fea0003800000 */
.L_x_164:
[----:B0----5:R-:W-:Y:S01]  /*61c0*/  SHF.L.U32 R12, R172, 0x10, RZ ;  /* 0x00000010ac0c7819 */ /* 0x021fe200000006ff */
[----:B------:R-:W-:Y:S01]  /*61d0*/  BSSY B1, `(.L_x_166) ;  /* 0x000000a000017945 */ /* 0x000fe20003800000 */
[----:B------:R-:W-:Y:S02]  /*61e0*/  IADD3 R8, P3, R165, R8, RZ ;  /* 0x00000008a5087210 */ /* 0x000fe40007f7e0ff */
[----:B------:R-:W-:Y:S01]  /*61f0*/  ISETP.GT.AND P2, PT, R0, 0x9, P1 ;  /* 0x000000090000780c */ /* 0x000fe20000f44270 */
[----:B------:R-:W-:Y:S02]  /*6200*/  FMUL R3, R12, R155 ;  /* 0x0000009b0c037220 */ /* 0x000fe40000400000 */
[----:B------:R-:W-:Y:S02]  /*6210*/  IMAD.X R9, R167, 0x1, R9, P3 ;  /* 0x00000001a7097824 */ /* 0x000fe400018e0609 */
[----:B------:R-:W-:-:S05]  /*6220*/  FFMA R3, R30, R154, R3 ;  /* 0x0000009a1e037223 */ /* 0x000fca0000000003 */
[----:B------:R-:W-:-:S05]  /*6230*/  F2FP.BF16.F32.PACK_AB R3, RZ, R3 ;  /* 0x00000003ff03723e */ /* 0x000fca00000010ff */
[----:B------:R0:W-:Y:S01]  /*6240*/  @P4 STG.E.U16 desc[UR36][R8.64+0x10], R3 ;  /* 0x0000100308004986 */ /* 0x0001e2000c101524 */
[----:B------:R-:W-:Y:S05]  /*6250*/  @!P2 BRA `(.L_x_167) ;  /* 0x000000000004a947 */ /* 0x000fea0003800000 */
[----:B------:R0:W5:Y:S02]  /*6260*/  LDG.E.LTC128B.U16 R172, desc[UR36][R10.64+0x12] ;  /* 0x000012240aac7981 */ /* 0x000164000c1e1520 */
.L_x_167:
[----:B------:R-:W-:Y:S05]  /*6270*/  BSYNC B1 ;  /* 0x0000000000017941 */ /* 0x000fea0003800000 */
.L_x_166:
[----:B0----5:R-:W-:Y:S01]  /*6280*/  IMAD.U32 R8, R172, 0x10000, RZ ;  /* 0x00010000ac087824 */ /* 0x021fe200078e00ff */
[----:B------:R-:W-:Y:S01]  /*6290*/  ISETP.GT.AND P3, PT, R0, 0x10, P0 ;  /* 0x000000100000780c */ /* 0x000fe20000764270 */
[----:B------:R-:W-:Y:S02]  /*62a0*/  BSSY B1, `(.L_x_168) ;  /* 0x0000009000017945 */ /* 0x000fe40003800000 */
[----:B------:R-:W-:-:S04]  /*62b0*/  FMUL R8, R8, R155 ;  /* 0x0000009b08087220 */ /* 0x000fc80000400000 */
[----:B------:R-:W-:Y:S01]  /*62c0*/  FFMA R31, R31, R154, R8 ;  /* 0x0000009a1f1f7223 */ /* 0x000fe20000000008 */
[----:B------:R-:W-:-:S04]  /*62d0*/  IADD3 R8, P4, P5, R165, R158, R93 ;  /* 0x0000009ea5087210 */ /* 0x000fc80007d9e05d */
[----:B------:R-:W-:Y:S02]  /*62e0*/  F2FP.BF16.F32.PACK_AB R31, RZ, R31 ;  /* 0x0000001fff1f723e */ /* 0x000fe400000010ff */
[----:B------:R-:W-:-:S05]  /*62f0*/  IADD3.X R9, R167, R159, R95, P4, P5 ;  /* 0x0000009fa7097210 */ /* 0x000fca00027ea45f */
[----:B------:R0:W-:Y:S01]  /*6300*/  @P2 STG.E.U16 desc[UR36][R8.64+0x12], R31 ;  /* 0x0000121f08002986 */ /* 0x0001e2000c101524 */
[----:B------:R-:W-:Y:S05]  /*6310*/  @!P3 BRA `(.L_x_169) ;  /* 0x000000000004b947 */ /* 0x000fea0003800000 */
[----:B------:R0:W5:Y:S02]  /*6320*/  LDG.E.LTC128B.U16 R172, desc[UR36][R4.64+0x20] ;  /* 0x0000202404ac7981 */ /* 0x000164000c1e1520 */
.L_x_169:
[----:B------:R-:W-:Y:S05]  /*6330*/  BSYNC B1 ;  /* 0x0000000000017941 */ /* 0x000fea0003800000 */
.L_x_168:
        /* <DEDUP_REMOVED lines=9> */
.L_x_171:
[----:B------:R-:W-:Y:S05]  /*63d0*/  BSYNC B1 ;  /* 0x0000000000017941 */ /* 0x000fea0003800000 */
.L_x_170:
        /* <DEDUP_REMOVED lines=9> */
.L_x_173:
[----:B------:R-:W-:Y:S05]  /*6470*/  BSYNC B1 ;  /* 0x0000000000017941 */ /* 0x000fea0003800000 */
.L_x_172:
[----:B0----5:R-:W-:Y:S01]  /*6480*/  IMAD.U32 R12, R172, 0x10000, RZ ;  /* 0x00010000ac0c7824 */ /* 0x021fe200078e00ff */
        /* <DEDUP_REMOVED lines=8> */
.L_x_175:
[----:B------:R-:W-:Y:S05]  /*6510*/  BSYNC B1 ;  /* 0x0000000000017941 */ /* 0x000fea0003800000 */
.L_x_174:
        /* <DEDUP_REMOVED lines=9> */
.L_x_177:
[----:B------:R-:W-:Y:S05]  /*65b0*/  BSYNC B1 ;  /* 0x0000000000017941 */ /* 0x000fea0003800000 */
.L_x_176:
        /* <DEDUP_REMOVED lines=9> */
.L_x_179:
[----:B------:R-:W-:Y:S05]  /*6650*/  BSYNC B1 ;  /* 0x0000000000017941 */ /* 0x000fea0003800000 */
.L_x_178:
        /* <DEDUP_REMOVED lines=9> */
.L_x_181:
[----:B------:R-:W-:Y:S05]  /*66f0*/  BSYNC B1 ;  /* 0x0000000000017941 */ /* 0x000fea0003800000 */
.L_x_180:
[----:B0----5:R-:W-:Y:S01]  /*6700*/  SHF.L.U32 R12, R172, 0x10, RZ ;  /* 0x00000010ac0c7819 */ /* 0x021fe200000006ff */
[----:B------:R-:W-:Y:S01]  /*6710*/  BSSY B1, `(.L_x_182) ;  /* 0x0000008000017945 */ /* 0x000fe20003800000 */
[----:B------:R-:W-:-:S03]  /*6720*/  ISETP.GT.AND P2, PT, R0, 0x19, P1 ;  /* 0x000000190000780c */ /* 0x000fc60000f44270 */
[----:B------:R-:W-:-:S04]  /*6730*/  FMUL R3, R12, R155 ;  /* 0x0000009b0c037220 */ /* 0x000fc80000400000 */
[----:B------:R-:W-:-:S05]  /*6740*/  FFMA R3, R38, R154, R3 ;  /* 0x0000009a26037223 */ /* 0x000fca0000000003 */
[----:B------:R-:W-:-:S05]  /*6750*/  F2FP.BF16.F32.PACK_AB R3, RZ, R3 ;  /* 0x00000003ff03723e */ /* 0x000fca00000010ff */
[----:B------:R0:W-:Y:S01]  /*6760*/  @P3 STG.E.U16 desc[UR36][R8.64+0x30], R3 ;  /* 0x0000300308003986 */ /* 0x0001e2000c101524 */
[----:B------:R-:W-:Y:S05]  /*6770*/  @!P2 BRA `(.L_x_183) ;  /* 0x000000000004a947 */ /* 0x000fea0003800000 */
[----:B------:R0:W5:Y:S02]  /*6780*/  LDG.E.LTC128B.U16 R172, desc[UR36][R10.64+0x32] ;  /* 0x000032240aac7981 */ /* 0x000164000c1e1520 */
.L_x_183:
[----:B------:R-:W-:Y:S05]  /*6790*/  BSYNC B1 ;  /* 0x0000000000017941 */ /* 0x000fea0003800000 */
.L_x_182:
        /* <DEDUP_REMOVED lines=9> */
.L_x_185:
[----:B------:R-:W-:Y:S05]  /*6830*/  BSYNC B1 ;  /* 0x0000000000017941 */ /* 0x000fea0003800000 */
.L_x_184:
        /* <DEDUP_REMOVED lines=9> */
.L_x_187:
[----:B------:R-:W-:Y:S05]  /*68d0*/  BSYNC B1 ;  /* 0x0000000000017941 */ /* 0x000fea0003800000 */
.L_x_186:
        /* <DEDUP_REMOVED lines=9> */
.L_x_189:
[----:B------:R-:W-:Y:S05]  /*6970*/  BSYNC B1 ;  /* 0x0000000000017941 */ /* 0x000fea0003800000 */
.L_x_188:
        /* <DEDUP_REMOVED lines=9> */
.L_x_191:
[----:B------:R-:W-:Y:S05]  /*6a10*/  BSYNC B1 ;  /* 0x0000000000017941 */ /* 0x000fea0003800000 */
.L_x_190:
        /* <DEDUP_REMOVED lines=9> */
.L_x_193:
[----:B------:R-:W-:Y:S05]  /*6ab0*/  BSYNC B1 ;  /* 0x0000000000017941 */ /* 0x000fea0003800000 */
.L_x_192:
        /* <DEDUP_REMOVED lines=9> */
.L_x_195:
[----:B------:R-:W-:Y:S05]  /*6b50*/  BSYNC B1 ;  /* 0x0000000000017941 */ /* 0x000fea0003800000 */
.L_x_194:
        /* <DEDUP_REMOVED lines=9> */
.L_x_197:
[----:B------:R-:W-:Y:S05]  /*6bf0*/  BSYNC B1 ;  /* 0x0000000000017941 */ /* 0x000fea0003800000 */
.L_x_196:
        /* <DEDUP_REMOVED lines=9> */
.L_x_199:
[----:B------:R-:W-:Y:S05]  /*6c90*/  BSYNC B1 ;  /* 0x0000000000017941 */ /* 0x000fea0003800000 */
.L_x_198:
[----:B-----5:R-:W-:Y:S01]  /*6ca0*/  SHF.L.U32 R12, R172, 0x10, RZ ;  /* 0x00000010ac0c7819 */ /* 0x020fe200000006ff */
        /* <DEDUP_REMOVED lines=8> */
.L_x_201:
[----:B------:R-:W-:Y:S05]  /*6d30*/  BSYNC B1 ;  /* 0x0000000000017941 */ /* 0x000fea0003800000 */
.L_x_200:
        /* <DEDUP_REMOVED lines=9> */
.L_x_203:
[----:B------:R-:W-:Y:S05]  /*6dd0*/  BSYNC B1 ;  /* 0x0000000000017941 */ /* 0x000fea0003800000 */
.L_x_202:
        /* <DEDUP_REMOVED lines=9> */
.L_x_205:
[----:B------:R-:W-:Y:S05]  /*6e70*/  BSYNC B1 ;  /* 0x0000000000017941 */ /* 0x000fea0003800000 */
.L_x_204:
        /* <DEDUP_REMOVED lines=9> */
.L_x_207:
[----:B------:R-:W-:Y:S05]  /*6f10*/  BSYNC B1 ;  /* 0x0000000000017941 */ /* 0x000fea0003800000 */
.L_x_206:
        /* <DEDUP_REMOVED lines=9> */
.L_x_209:
[----:B------:R-:W-:Y:S05]  /*6fb0*/  BSYNC B1 ;  /* 0x0000000000017941 */ /* 0x000fea0003800000 */
.L_x_208:
        /* <DEDUP_REMOVED lines=9> */
.L_x_211:
[----:B------:R-:W-:Y:S05]  /*7050*/  BSYNC B1 ;  /* 0x0000000000017941 */ /* 0x000fea0003800000 */
.L_x_210:
        /* <DEDUP_REMOVED lines=9> */
.L_x_213:
[----:B------:R-:W-:Y:S05]  /*70f0*/  BSYNC B1 ;  /* 0x0000000000017941 */ /* 0x000fea0003800000 */
.L_x_212:
        /* <DEDUP_REMOVED lines=9> */
.L_x_215:
[----:B------:R-:W-:Y:S05]  /*7190*/  BSYNC B1 ;  /* 0x0000000000017941 */ /* 0x000fea0003800000 */
.L_x_214:
        /* <DEDUP_REMOVED lines=9> */
.L_x_217:
[----:B------:R-:W-:Y:S05]  /*7230*/  BSYNC B1 ;  /* 0x0000000000017941 */ /* 0x000fea0003800000 */
.L_x_216:
        /* <DEDUP_REMOVED lines=9> */
.L_x_219:
[----:B------:R-:W-:Y:S05]  /*72d0*/  BSYNC B1 ;  /* 0x0000000000017941 */ /* 0x000fea0003800000 */
.L_x_218:
        /* <DEDUP_REMOVED lines=9> */
.L_x_221:
[----:B------:R-:W-:Y:S05]  /*7370*/  BSYNC B1 ;  /* 0x0000000000017941 */ /* 0x000fea0003800000 */
.L_x_220:
        /* <DEDUP_REMOVED lines=9> */
.L_x_223:
[----:B------:R-:W-:Y:S05]  /*7410*/  BSYNC B1 ;  /* 0x0000000000017941 */ /* 0x000fea0003800000 */
.L_x_222:
        /* <DEDUP_REMOVED lines=9> */
.L_x_225:
[----:B------:R-:W-:Y:S05]  /*74b0*/  BSYNC B1 ;  /* 0x0000000000017941 */ /* 0x000fea0003800000 */
.L_x_224:
        /* <DEDUP_REMOVED lines=9> */
.L_x_227:
[----:B------:R-:W-:Y:S05]  /*7550*/  BSYNC B1 ;  /* 0x0000000000017941 */ /* 0x000fea0003800000 */
.L_x_226:
        /* <DEDUP_REMOVED lines=9> */
.L_x_229:
[----:B------:R-:W-:Y:S05]  /*75f0*/  BSYNC B1 ;  /* 0x0000000000017941 */ /* 0x000fea0003800000 */
.L_x_228:
        /* <DEDUP_REMOVED lines=9> */
.L_x_231:
[----:B------:R-:W-:Y:S05]  /*7690*/  BSYNC B1 ;  /* 0x0000000000017941 */ /* 0x000fea0003800000 */
.L_x_230:
        /* <DEDUP_REMOVED lines=9> */
.L_x_233:
[----:B------:R-:W-:Y:S05]  /*7730*/  BSYNC B1 ;  /* 0x0000000000017941 */ /* 0x000fea0003800000 */
.L_x_232:
        /* <DEDUP_REMOVED lines=9> */
.L_x_235:
[----:B------:R-:W-:Y:S05]  /*77d0*/  BSYNC B1 ;  /* 0x0000000000017941 */ /* 0x000fea0003800000 */
.L_x_234:
        /* <DEDUP_REMOVED lines=9> */
.L_x_237:
[----:B------:R-:W-:Y:S05]  /*7870*/  BSYNC B1 ;  /* 0x0000000000017941 */ /* 0x000fea0003800000 */
.L_x_236:
        /* <DEDUP_REMOVED lines=9> */
.L_x_239:
[----:B------:R-:W-:Y:S05]  /*7910*/  BSYNC B1 ;  /* 0x0000000000017941 */ /* 0x000fea0003800000 */
.L_x_238:
        /* <DEDUP_REMOVED lines=9> */
.L_x_241:
[----:B------:R-:W-:Y:S05]  /*79b0*/  BSYNC B1 ;  /* 0x0000000000017941 */ /* 0x000fea0003800000 */
.L_x_240:
        /* <DEDUP_REMOVED lines=9> */
.L_x_243:
[----:B------:R-:W-:Y:S05]  /*7a50*/  BSYNC B1 ;  /* 0x0000000000017941 */ /* 0x000fea0003800000 */
.L_x_242:
        /* <DEDUP_REMOVED lines=9> */
.L_x_245:
[----:B------:R-:W-:Y:S05]  /*7af0*/  BSYNC B1 ;  /* 0x0000000000017941 */ /* 0x000fea0003800000 */
.L_x_244:
        /* <DEDUP_REMOVED lines=9> */
.L_x_247:
[----:B------:R-:W-:Y:S05]  /*7b90*/  BSYNC B1 ;  /* 0x0000000000017941 */ /* 0x000fea0003800000 */
.L_x_246:
        /* <DEDUP_REMOVED lines=9> */
.L_x_249:
[----:B------:R-:W-:Y:S05]  /*7c30*/  BSYNC B1 ;  /* 0x0000000000017941 */ /* 0x000fea0003800000 */
.L_x_248:
        /* <DEDUP_REMOVED lines=9> */
.L_x_251:
[----:B------:R-:W-:Y:S05]  /*7cd0*/  BSYNC B1 ;  /* 0x0000000000017941 */ /* 0x000fea0003800000 */
.L_x_250:
        /* <DEDUP_REMOVED lines=9> */
.L_x_253:
[----:B------:R-:W-:Y:S05]  /*7d70*/  BSYNC B1 ;  /* 0x0000000000017941 */ /* 0x000fea0003800000 */
.L_x_252:
        /* <DEDUP_REMOVED lines=9> */
.L_x_255:
[----:B------:R-:W-:Y:S05]  /*7e10*/  BSYNC B1 ;  /* 0x0000000000017941 */ /* 0x000fea0003800000 */
.L_x_254:
        /* <DEDUP_REMOVED lines=9> */
.L_x_257:
[----:B------:R-:W-:Y:S05]  /*7eb0*/  BSYNC B1 ;  /* 0x0000000000017941 */ /* 0x000fea0003800000 */
.L_x_256:
        /* <DEDUP_REMOVED lines=9> */
.L_x_259:
[----:B------:R-:W-:Y:S05]  /*7f50*/  BSYNC B1 ;  /* 0x0000000000017941 */ /* 0x000fea0003800000 */
.L_x_258:
        /* <DEDUP_REMOVED lines=9> */
.L_x_261:
[----:B------:R-:W-:Y:S05]  /*7ff0*/  BSYNC B1 ;  /* 0x0000000000017941 */ /* 0x000fea0003800000 */
.L_x_260:
        /* <DEDUP_REMOVED lines=9> */
.L_x_263:
[----:B------:R-:W-:Y:S05]  /*8090*/  BSYNC B1 ;  /* 0x0000000000017941 */ /* 0x000fea0003800000 */
.L_x_262:
        /* <DEDUP_REMOVED lines=9> */
.L_x_265:
[----:B------:R-:W-:Y:S05]  /*8130*/  BSYNC B1 ;  /* 0x0000000000017941 */ /* 0x000fea0003800000 */
.L_x_264:
        /* <DEDUP_REMOVED lines=9> */
.L_x_267:
[----:B------:R-:W-:Y:S05]  /*81d0*/  BSYNC B1 ;  /* 0x0000000000017941 */ /* 0x000fea0003800000 */
.L_x_266:
        /* <DEDUP_REMOVED lines=9> */
.L_x_269:
[----:B------:R-:W-:Y:S05]  /*8270*/  BSYNC B1 ;  /* 0x0000000000017941 */ /* 0x000fea0003800000 */
.L_x_268:
        /* <DEDUP_REMOVED lines=9> */
.L_x_271:
[----:B------:R-:W-:Y:S05]  /*8310*/  BSYNC B1 ;  /* 0x0000000000017941 */ /* 0x000fea0003800000 */
.L_x_270:
        /* <DEDUP_REMOVED lines=9> */
.L_x_273:
[----:B------:R-:W-:Y:S05]  /*83b0*/  BSYNC B1 ;  /* 0x0000000000017941 */ /* 0x000fea0003800000 */
.L_x_272:
        /* <DEDUP_REMOVED lines=9> */
.L_x_275:
[----:B------:R-:W-:Y:S05]  /*8450*/  BSYNC B1 ;  /* 0x0000000000017941 */ /* 0x000fea0003800000 */
.L_x_274:
[----:B012--5:R-:W-:Y:S01]  /*8460*/  IMAD.U32 R4, R172, 0x10000, RZ ;  /* 0x00010000ac047824 */ /* 0x027fe200078e00ff */
        /* <DEDUP_REMOVED lines=8> */
.L_x_277:
[----:B------:R-:W-:Y:S05]  /*84f0*/  BSYNC B1 ;  /* 0x0000000000017941 */ /* 0x000fea0003800000 */
.L_x_276:
[----:B0----5:R-:W-:Y:S01]  /*8500*/  IMAD.U32 R4, R172, 0x10000, RZ ;  /* 0x00010000ac047824 */ /* 0x021fe200078e00ff */
[----:B------:R-:W-:Y:S01]  /*8510*/  ISETP.GT.AND P1, PT, R0, 0x79, P1 ;  /* 0x000000790000780c */ /* 0x000fe20000f24270 */
[----:B------:R-:W-:Y:S01]  /*8520*/  @P2 IMAD.MOV.U32 R5, RZ, RZ, R9 ;  /* 0x000000ffff052224 */ /* 0x000fe200078e0009 */
[----:B------:R-:W-:Y:S01]  /*8530*/  BSSY B1, `(.L_x_278) ;  /* 0x0000008000017945 */ /* 0x000fe20003800000 */
[----:B------:R-:W-:Y:S01]  /*8540*/  FMUL R3, R4, R155 ;  /* 0x0000009b04037220 */ /* 0x000fe20000400000 */
[----:B------:R-:W-:-:S03]  /*8550*/  @P2 IMAD.MOV.U32 R4, RZ, RZ, R8 ;  /* 0x000000ffff042224 */ /* 0x000fc600078e0008 */
[----:B------:R-:W-:-:S05]  /*8560*/  FFMA R3, R86, R154, R3 ;  /* 0x0000009a56037223 */ /* 0x000fca0000000003 */
[----:B------:R-:W-:-:S05]  /*8570*/  F2FP.BF16.F32.PACK_AB R3, RZ, R3 ;  /* 0x00000003ff03723e */ /* 0x000fca00000010ff */
[----:B------:R0:W-:Y:S01]  /*8580*/  @P2 STG.E.U16 desc[UR36][R4.64+0xf0], R3 ;  /* 0x0000f00304002986 */ /* 0x0001e2000c101524 */
[----:B------:R-:W-:Y:S05]  /*8590*/  @!P1 BRA `(.L_x_279) ;  /* 0x0000000000049947 */ /* 0x000fea0003800000 */
[----:B------:R2:W5:Y:S02]  /*85a0*/  LDG.E.LTC128B.U16 R172, desc[UR36][R10.64+0xf2] ;  /* 0x0000f2240aac7981 */ /* 0x000564000c1e1520 */
.L_x_279:
[----:B------:R-:W-:Y:S05]  /*85b0*/  BSYNC B1 ;  /* 0x0000000000017941 */ /* 0x000fea0003800000 */
.L_x_278:
[----:B------:R-:W-:Y:S05]  /*85c0*/  @!P1 BRA `(.L_x_280) ;  /* 0x00000024004c9947 */ /* 0x000fea0003800000 */
[----:B-----5:R-:W-:-:S04]  /*85d0*/  IMAD.U32 R172, R172, 0x10000, RZ ;  /* 0x00010000acac7824 */ /* 0x020fc800078e00ff */
[----:B------:R-:W-:-:S04]  /*85e0*/  FMUL R172, R172, R155 ;  /* 0x0000009bacac7220 */ /* 0x000fc80000400000 */
[----:B------:R-:W-:-:S05]  /*85f0*/  FFMA R172, R87, R154, R172 ;  /* 0x0000009a57ac7223 */ /* 0x000fca00000000ac */
[----:B------:R-:W-:-:S05]  /*8600*/  F2FP.BF16.F32.PACK_AB R172, RZ, R172 ;  /* 0x000000acffac723e */ /* 0x000fca00000010ff */
[----:B------:R0:W-:Y:S01]  /*8610*/  STG.E.U16 desc[UR36][R8.64+0xf2], R172 ;  /* 0x0000f2ac08007986 */ /* 0x0001e2000c101524 */
[----:B------:R-:W-:Y:S05]  /*8620*/  BRA `(.L_x_280) ;  /* 0x0000002400347947 */ /* 0x000fea0003800000 */
.L_x_29:
[----:B------:R-:W-:Y:S01]  /*8630*/  ULDC.64 UR4, c[0x0][0x5c0] ;  /* 0x0001700000047ab9 */ /* 0x000fe20000000a00 */
[-C--:B------:R-:W-:Y:S01]  /*8640*/  FMUL R88, R88, R154.reuse ;  /* 0x0000009a58587220 */ /* 0x080fe20000400000 */
[----:B------:R-:W-:Y:S01]  /*8650*/  LEA R8, P0, R166, UR4, 0x1 ;  /* 0x00000004a6087c11 */ /* 0x000fe2000f8008ff */
[----:B------:R-:W-:Y:S01]  /*8660*/  IMAD.SHL.U32 R7, R4, 0x10, RZ ;  /* 0x0000001004077824 */ /* 0x000fe200078e00ff */
[----:B------:R-:W-:Y:S01]  /*8670*/  ISETP.GT.AND P2, PT, R0, 0x1, P3 ;  /* 0x000000010000780c */ /* 0x000fe20001f44270 */
[-C--:B------:R-:W-:Y:S01]  /*8680*/  FMUL R89, R89, R154.reuse ;  /* 0x0000009a59597220 */ /* 0x080fe20000400000 */
[----:B------:R-:W-:Y:S01]  /*8690*/  LEA.HI.X R9, R166, UR5, R169, 0x1, P0 ;  /* 0x00000005a6097c11 */ /* 0x000fe200080f0ca9 */
[-C--:B------:R-:W-:Y:S01]  /*86a0*/  FMUL R90, R90, R154.reuse ;  /* 0x0000009a5a5a7220 */ /* 0x080fe20000400000 */
[----:B------:R-:W-:Y:S01]  /*86b0*/  ISETP.GT.AND P0, PT, R3, 0x8, PT ;  /* 0x000000080300780c */ /* 0x000fe20003f04270 */
[----:B------:R-:W-:Y:S01]  /*86c0*/  FMUL R91, R91, R154 ;  /* 0x0000009a5b5b7220 */ /* 0x000fe20000400000 */
[----:B------:R-:W-:Y:S01]  /*86d0*/  F2FP.BF16.F32.PACK_AB R88, RZ, R88 ;  /* 0x00000058ff58723e */ /* 0x000fe200000010ff */
[-C--:B------:R-:W-:Y:S01]  /*86e0*/  FMUL R92, R92, R154.reuse ;  /* 0x0000009a5c5c7220 */ /* 0x080fe20000400000 */
[----:B------:R-:W-:Y:S01]  /*86f0*/  ISETP.GT.AND P4, PT, R0, RZ, P0 ;  /* 0x000000ff0000720c */ /* 0x000fe20000784270 */
[----:B------:R-:W-:Y:S01]  /*8700*/  FMUL R93, R93, R154 ;  /* 0x0000009a5d5d7220 */ /* 0x000fe20000400000 */
[----:B------:R-:W-:Y:S01]  /*8710*/  SHF.L.U64.HI R6, R4, 0x4, R5 ;  /* 0x0000000404067819 */ /* 0x000fe20000010205 */
[----:B------:R-:W-:Y:S01]  /*8720*/  @P1 STG.E.U16 desc[UR36][R8.64], R88 ;  /* 0x0000005808001986 */ /* 0x000fe2000c101524 */
[----:B------:R-:W-:Y:S01]  /*8730*/  IADD3 R10, P5, R7, R8, RZ ;  /* 0x00000008070a7210 */ /* 0x000fe20007fbe0ff */
[-C--:B------:R-:W-:Y:S01]  /*8740*/  FMUL R94, R94, R154.reuse ;  /* 0x0000009a5e5e7220 */ /* 0x080fe20000400000 */
[----:B------:R-:W-:Y:S01]  /*8750*/  ISETP.GT.AND P1, PT, R0, 0x1, P0 ;  /* 0x000000010000780c */ /* 0x000fe20000724270 */
[----:B------:R-:W-:Y:S01]  /*8760*/  FMUL R95, R95, R154 ;  /* 0x0000009a5f5f7220 */ /* 0x000fe20000400000 */
[----:B------:R-:W-:Y:S01]  /*8770*/  F2FP.BF16.F32.PACK_AB R89, RZ, R89 ;  /* 0x00000059ff59723e */ /* 0x000fe200000010ff */
[----:B------:R-:W-:Y:S01]  /*8780*/  IMAD.X R11, R6, 0x1, R9, P5 ;  /* 0x00000001060b7824 */ /* 0x000fe200028e0609 */
[----:B------:R-:W-:Y:S01]  /*8790*/  F2FP.BF16.F32.PACK_AB R90, RZ, R90 ;  /* 0x0000005aff5a723e */ /* 0x000fe200000010ff */
[-C--:B------:R-:W-:Y:S01]  /*87a0*/  FMUL R96, R96, R154.reuse ;  /* 0x0000009a60607220 */ /* 0x080fe20000400000 */
[----:B------:R-:W-:Y:S01]  /*87b0*/  F2FP.BF16.F32.PACK_AB R91, RZ, R91 ;  /* 0x0000005bff5b723e */ /* 0x000fe200000010ff */
[----:B------:R-:W-:Y:S01]  /*87c0*/  @P2 STG.E.U16 desc[UR36][R8.64+0x2], R89 ;  /* 0x0000025908002986 */ /* 0x000fe2000c101524 */
[C---:B------:R-:W-:Y:S01]  /*87d0*/  ISETP.GT.AND P5, PT, R0.reuse, 0x9, P3 ;  /* 0x000000090000780c */ /* 0x040fe20001fa4270 */
[-C--:B------:R-:W-:Y:S01]  /*87e0*/  FMUL R97, R97, R154.reuse ;  /* 0x0000009a61617220 */ /* 0x080fe20000400000 */
[C---:B------:R-:W-:Y:S01]  /*87f0*/  ISETP.GT.AND P2, PT, R0.reuse, 0x8, P0 ;  /* 0x000000080000780c */ /* 0x040fe20000744270 */
[----:B------:R-:W-:Y:S01]  /*8800*/  @P4 STG.E.U16 desc[UR36][R10.64], R90 ;  /* 0x0000005a0a004986 */ /* 0x000fe2000c101524 */
[----:B------:R-:W-:Y:S01]  /*8810*/  ISETP.GT.AND P4, PT, R0, 0x8, P3 ;  /* 0x000000080000780c */ /* 0x000fe20001f84270 */
[----:B------:R-:W-:Y:S01]  /*8820*/  FMUL R98, R98, R154 ;  /* 0x0000009a62627220 */ /* 0x000fe20000400000 */
[----:B------:R-:W-:Y:S01]  /*8830*/  F2FP.BF16.F32.PACK_AB R92, RZ, R92 ;  /* 0x0000005cff5c723e */ /* 0x000fe200000010ff */
[----:B------:R-:W-:Y:S01]  /*8840*/  @P1 STG.E.U16 desc[UR36][R10.64+0x2], R91 ;  /* 0x0000025b0a001986 */ /* 0x000fe2000c101524 */
[----:B------:R-:W-:Y:S01]  /*8850*/  ISETP.GT.AND P1, PT, R0, 0x9, P0 ;  /* 0x000000090000780c */ /* 0x000fe20000724270 */
[-C--:B------:R-:W-:Y:S01]  /*8860*/  FMUL R99, R99, R154.reuse ;  /* 0x0000009a63637220 */ /* 0x080fe20000400000 */
[----:B------:R-:W-:Y:S01]  /*8870*/  F2FP.BF16.F32.PACK_AB R93, RZ, R93 ;  /* 0x0000005dff5d723e */ /* 0x000fe200000010ff */
[----:B------:R-:W-:Y:S01]  /*8880*/  FMUL R100, R100, R154 ;  /* 0x0000009a64647220 */ /* 0x000fe20000400000 */
[----:B------:R-:W-:Y:S01]  /*8890*/  F2FP.BF16.F32.PACK_AB R94, RZ, R94 ;  /* 0x0000005eff5e723e */ /* 0x000fe200000010ff */
[-C--:B------:R-:W-:Y:S01]  /*88a0*/  FMUL R101, R101, R154.reuse ;  /* 0x0000009a65657220 */ /* 0x080fe20000400000 */
[----:B------:R-:W-:Y:S01]  /*88b0*/  F2FP.BF16.F32.PACK_AB R95, RZ, R95 ;  /* 0x0000005fff5f723e */ /* 0x000fe200000010ff */
[----:B------:R-:W-:Y:S01]  /*88c0*/  FMUL R102, R102, R154 ;  /* 0x0000009a66667220 */ /* 0x000fe20000400000 */
[----:B------:R-:W-:Y:S01]  /*88d0*/  F2FP.BF16.F32.PACK_AB R96, RZ, R96 ;  /* 0x00000060ff60723e */ /* 0x000fe200000010ff */
[----:B------:R-:W-:Y:S01]  /*88e0*/  @P4 STG.E.U16 desc[UR36][R8.64+0x10], R92 ;  /* 0x0000105c08004986 */ /* 0x000fe2000c101524 */
[C---:B------:R-:W-:Y:S01]  /*88f0*/  ISETP.GT.AND P4, PT, R0.reuse, 0x10, P3 ;  /* 0x000000100000780c */ /* 0x040fe20001f84270 */
[-C--:B------:R-:W-:Y:S01]  /*8900*/  FMUL R103, R103, R154.reuse ;  /* 0x0000009a67677220 */ /* 0x080fe20000400000 */
[----:B------:R-:W-:Y:S01]  /*8910*/  F2FP.BF16.F32.PACK_AB R97, RZ, R97 ;  /* 0x00000061ff61723e */ /* 0x000fe200000010ff */
[----:B------:R-:W-:Y:S01]  /*8920*/  @P5 STG.E.U16 desc[UR36][R8.64+0x12], R93 ;  /* 0x0000125d08005986 */ /* 0x000fe2000c101524 */
[----:B------:R-:W-:Y:S01]  /*8930*/  ISETP.GT.AND P5, PT, R0, 0x11, P0 ;  /* 0x000000110000780c */ /* 0x000fe200007a4270 */
        /* <DEDUP_REMOVED lines=74> */
[-C--:B------:R-:W-:Y:S01]  /*8de0*/  FMUL R125, R125, R154.reuse ;  /* 0x0000009a7d7d7220 */ /* 0x080fe20000400000 */
[----:B------:R-:W-:Y:S01]  /*8df0*/  F2FP.BF16.F32.PACK_AB R119, RZ, R119 ;  /* 0x00000077ff77723e */ /* 0x000fe200000010ff */
[----:B------:R-:W-:Y:S01]  /*8e00*/  FMUL R126, R126, R154 ;  /* 0x0000009a7e7e7220 */ /* 0x000fe20000400000 */
[----:B------:R-:W-:Y:S01]  /*8e10*/  F2FP.BF16.F32.PACK_AB R120, RZ, R120 ;  /* 0x00000078ff78723e */ /* 0x000fe200000010ff */
        /* <DEDUP_REMOVED lines=87> */
[----:B------:R-:W-:Y:S01]  /*9390*/  SHF.L.U64.HI R15, R4, 0x8, R5 ;  /* 0x00000008040f7819 */ /* 0x000fe20000010205 */
[----:B------:R-:W-:Y:S01]  /*93a0*/  @P2 STG.E.U16 desc[UR36][R8.64+0xa2], R129 ;  /* 0x0000a28108002986 */ /* 0x000fe2000c101524 */
[----:B------:R-:W-:Y:S01]  /*93b0*/  ISETP.GT.AND P2, PT, R0, 0x59, P3 ;  /* 0x000000590000780c */ /* 0x000fe20001f44270 */
[-C--:B------:R-:W-:Y:S01]  /*93c0*/  FMUL R25, R25, R154.reuse ;  /* 0x0000009a19197220 */ /* 0x080fe20000400000 */
[----:B------:R-:W-:Y:S01]  /*93d0*/  SHF.L.U32 R21, R4, 0x8, RZ ;  /* 0x0000000804157819 */ /* 0x000fe200000006ff */
[----:B------:R-:W-:Y:S01]  /*93e0*/  @P5 STG.E.U16 desc[UR36][R10.64+0xa0], R130 ;  /* 0x0000a0820a005986 */ /* 0x000fe2000c101524 */
[----:B------:R-:W-:Y:S01]  /*93f0*/  ISETP.GT.AND P5, PT, R0, 0x58, P0 ;  /* 0x000000580000780c */ /* 0x000fe200007a4270 */
        /* <DEDUP_REMOVED lines=26> */
[-C--:B------:R-:W-:Y:S01]  /*95a0*/  FMUL R32, R32, R154.reuse ;  /* 0x0000009a20207220 */ /* 0x080fe20000400000 */
[----:B------:R-:W-:Y:S01]  /*95b0*/  F2FP.BF16.F32.PACK_AB R25, RZ, R25 ;  /* 0x00000019ff19723e */ /* 0x000fe200000010ff */
[----:B------:R-:W-:Y:S01]  /*95c0*/  FMUL R33, R33, R154 ;  /* 0x0000009a21217220 */ /* 0x000fe20000400000 */
        /* <DEDUP_REMOVED lines=26> */
[----:B------:R-:W-:Y:S01]  /*9770*/  F2FP.BF16.F32.PACK_AB R33, RZ, R33 ;  /* 0x00000021ff21723e */ /* 0x000fe200000010ff */
[----:B------:R-:W-:Y:S01]  /*9780*/  FMUL R41, R41, R154 ;  /* 0x0000009a29297220 */ /* 0x000fe20000400000 */
[----:B------:R-:W-:Y:S01]  /*9790*/  F2FP.BF16.F32.PACK_AB R34, RZ, R34 ;  /* 0x00000022ff22723e */ /* 0x000fe200000010ff */
[-C--:B------:R-:W-:Y:S01]  /*97a0*/  FMUL R42, R42, R154.reuse ;  /* 0x0000009a2a2a7220 */ /* 0x080fe20000400000 */
[----:B------:R-:W-:Y:S01]  /*97b0*/  F2FP.BF16.F32.PACK_AB R35, RZ, R35 ;  /* 0x00000023ff23723e */ /* 0x000fe200000010ff */
[----:B------:R-:W-:Y:S01]  /*97c0*/  @P4 STG.E.U16 desc[UR36][R10.64+0xd2], R143 ;  /* 0x0000d28f0a004986 */ /* 0x000fe2000c101524 */
[C---:B------:R-:W-:Y:S01]  /*97d0*/  ISETP.GT.AND P4, PT, R0.reuse, 0x71, P0 ;  /* 0x000000710000780c */ /* 0x040fe20000784270 */
[----:B------:R-:W-:Y:S01]  /*97e0*/  FMUL R43, R43, R154 ;  /* 0x0000009a2b2b7220 */ /* 0x000fe20000400000 */
[----:B------:R-:W-:Y:S01]  /*97f0*/  F2FP.BF16.F32.PACK_AB R36, RZ, R36 ;  /* 0x00000024ff24723e */ /* 0x000fe200000010ff */
[----:B------:R-:W-:Y:S01]  /*9800*/  @P5 STG.E.U16 desc[UR36][R8.64+0xe0], R144 ;  /* 0x0000e09008005986 */ /* 0x000fe2000c101524 */
[----:B------:R-:W-:Y:S01]  /*9810*/  ISETP.GT.AND P5, PT, R0, 0x70, P0 ;  /* 0x000000700000780c */ /* 0x000fe200007a4270 */
[----:B------:R-:W-:Y:S01]  /*9820*/  @P1 IMAD.MOV.U32 R4, RZ, RZ, R8 ;  /* 0x000000ffff041224 */ /* 0x000fe200078e0008 */
[----:B------:R-:W-:Y:S01]  /*9830*/  F2FP.BF16.F32.PACK_AB R37, RZ, R37 ;  /* 0x00000025ff25723e */ /* 0x000fe200000010ff */
[----:B------:R-:W-:Y:S01]  /*9840*/  @P1 IMAD.MOV.U32 R5, RZ, RZ, R9 ;  /* 0x000000ffff051224 */ /* 0x000fe200078e0009 */
[----:B------:R-:W-:Y:S01]  /*9850*/  F2FP.BF16.F32.PACK_AB R38, RZ, R38 ;  /* 0x00000026ff26723e */ /* 0x000fe200000010ff */
[-C--:B------:R-:W-:Y:S01]  /*9860*/  FMUL R44, R44, R154.reuse ;  /* 0x0000009a2c2c7220 */ /* 0x080fe20000400000 */
[----:B------:R-:W-:Y:S01]  /*9870*/  F2FP.BF16.F32.PACK_AB R39, RZ, R39 ;  /* 0x00000027ff27723e */ /* 0x000fe200000010ff */
[----:B------:R-:W-:Y:S01]  /*9880*/  FMUL R45, R45, R154 ;  /* 0x0000009a2d2d7220 */ /* 0x000fe20000400000 */
[----:B------:R0:W-:Y:S01]  /*9890*/  @P1 STG.E.U16 desc[UR36][R4.64+0xe2], R145 ;  /* 0x0000e29104001986 */ /* 0x0001e2000c101524 */
[----:B------:R-:W-:Y:S01]  /*98a0*/  IADD3 R12, P1, P2, R7, R8, R21 ;  /* 0x00000008070c7210 */ /* 0x000fe20007a3e015 */
[----:B------:R-:W-:Y:S01]  /*98b0*/  FMUL R46, R46, R154 ;  /* 0x0000009a2e2e7220 */ /* 0x000fe20000400000 */
[----:B------:R-:W-:Y:S01]  /*98c0*/  F2FP.BF16.F32.PACK_AB R40, RZ, R40 ;  /* 0x00000028ff28723e */ /* 0x000fe200000010ff */
[-C--:B------:R-:W-:Y:S01]  /*98d0*/  FMUL R47, R47, R154.reuse ;  /* 0x0000009a2f2f7220 */ /* 0x080fe20000400000 */
[----:B------:R-:W-:Y:S01]  /*98e0*/  IADD3.X R13, R6, R9, R15, P1, P2 ;  /* 0x00000009060d7210 */ /* 0x000fe20000fe440f */
[-C--:B------:R-:W-:Y:S01]  /*98f0*/  FMUL R48, R48, R154.reuse ;  /* 0x0000009a30307220 */ /* 0x080fe20000400000 */
[----:B------:R-:W-:Y:S01]  /*9900*/  ISETP.GT.AND P1, PT, R3, 0x80, PT ;  /* 0x000000800300780c */ /* 0x000fe20003f24270 */
[-C--:B------:R-:W-:Y:S01]  /*9910*/  FMUL R49, R49, R154.reuse ;  /* 0x0000009a31317220 */ /* 0x080fe20000400000 */
[----:B------:R-:W-:Y:S01]  /*9920*/  ISETP.GT.AND P2, PT, R3, 0x88, PT ;  /* 0x000000880300780c */ /* 0x000fe20003f44270 */
[----:B------:R-:W-:Y:S01]  /*9930*/  FMUL R50, R50, R154 ;  /* 0x0000009a32327220 */ /* 0x000fe20000400000 */
[----:B------:R-:W-:Y:S01]  /*9940*/  F2FP.BF16.F32.PACK_AB R41, RZ, R41 ;  /* 0x00000029ff29723e */ /* 0x000fe200000010ff */
[----:B0-----:R-:W-:Y:S01]  /*9950*/  @P5 IMAD.MOV.U32 R4, RZ, RZ, R10 ;  /* 0x000000ffff045224 */ /* 0x001fe200078e000a */
[----:B------:R-:W-:Y:S01]  /*9960*/  F2FP.BF16.F32.PACK_AB R42, RZ, R42 ;  /* 0x0000002aff2a723e */ /* 0x000fe200000010ff */
[----:B------:R-:W-:Y:S01]  /*9970*/  @P5 IMAD.MOV.U32 R5, RZ, RZ, R11 ;  /* 0x000000ffff055224 */ /* 0x000fe200078e000b */
[----:B------:R-:W-:Y:S01]  /*9980*/  F2FP.BF16.F32.PACK_AB R43, RZ, R43 ;  /* 0x0000002bff2b723e */ /* 0x000fe200000010ff */
[----:B------:R-:W-:Y:S01]  /*9990*/  FMUL R51, R51, R154 ;  /* 0x0000009a33337220 */ /* 0x000fe20000400000 */
[----:B------:R-:W-:Y:S01]  /*99a0*/  F2FP.BF16.F32.PACK_AB R44, RZ, R44 ;  /* 0x0000002cff2c723e */ /* 0x000fe200000010ff */
[-C--:B------:R-:W-:Y:S01]  /*99b0*/  FMUL R52, R52, R154.reuse ;  /* 0x0000009a34347220 */ /* 0x080fe20000400000 */
[----:B------:R0:W-:Y:S01]  /*99c0*/  @P5 STG.E.U16 desc[UR36][R4.64+0xe0], R146 ;  /* 0x0000e09204005986 */ /* 0x0001e2000c101524 */
[C---:B------:R-:W-:Y:S01]  /*99d0*/  ISETP.GT.AND P5, PT, R0.reuse, 0x78, P3 ;  /* 0x000000780000780c */ /* 0x040fe20001fa4270 */
[-C--:B------:R-:W-:Y:S01]  /*99e0*/  FMUL R53, R53, R154.reuse ;  /* 0x0000009a35357220 */ /* 0x080fe20000400000 */
[C---:B------:R-:W-:Y:S01]  /*99f0*/  ISETP.GT.AND P3, PT, R0.reuse, 0x79, P3 ;  /* 0x000000790000780c */ /* 0x040fe20001f64270 */
[----:B------:R-:W-:Y:S01]  /*9a00*/  @P4 STG.E.U16 desc[UR36][R10.64+0xe2], R147 ;  /* 0x0000e2930a004986 */ /* 0x000fe2000c101524 */
[----:B------:R-:W-:Y:S01]  /*9a10*/  ISETP.GT.AND P4, PT, R0, 0x78, P0 ;  /* 0x000000780000780c */ /* 0x000fe20000784270 */
[-C--:B------:R-:W-:Y:S01]  /*9a20*/  FMUL R54, R54, R154.reuse ;  /* 0x0000009a36367220 */ /* 0x080fe20000400000 */
[----:B------:R-:W-:Y:S01]  /*9a30*/  ISETP.GT.AND P0, PT, R0, 0x79, P0 ;  /* 0x000000790000780c */ /* 0x000fe20000704270 */
[-C--:B------:R-:W-:Y:S01]  /*9a40*/  FMUL R55, R55, R154.reuse ;  /* 0x0000009a37377220 */ /* 0x080fe20000400000 */
[----:B------:R-:W-:Y:S01]  /*9a50*/  F2FP.BF16.F32.PACK_AB R45, RZ, R45 ;  /* 0x0000002dff2d723e */ /* 0x000fe200000010ff */
[----:B------:R-:W-:Y:S01]  /*9a60*/  FMUL R56, R56, R154 ;  /* 0x0000009a38387220 */ /* 0x000fe20000400000 */
[----:B------:R-:W-:Y:S01]  /*9a70*/  F2FP.BF16.F32.PACK_AB R46, RZ, R46 ;  /* 0x0000002eff2e723e */ /* 0x000fe200000010ff */
[----:B------:R-:W-:Y:S01]  /*9a80*/  FMUL R57, R57, R154 ;  /* 0x0000009a39397220 */ /* 0x000fe20000400000 */
[----:B------:R-:W-:Y:S01]  /*9a90*/  F2FP.BF16.F32.PACK_AB R47, RZ, R47 ;  /* 0x0000002fff2f723e */ /* 0x000fe200000010ff */
[----:B------:R-:W-:Y:S01]  /*9aa0*/  @P5 STG.E.U16 desc[UR36][R8.64+0xf0], R148 ;  /* 0x0000f09408005986 */ /* 0x000fe2000c101524 */
[----:B0-----:R-:W-:Y:S01]  /*9ab0*/  IADD3 R4, P5, R21, R8, RZ ;  /* 0x0000000815047210 */ /* 0x001fe20007fbe0ff */
[----:B------:R-:W-:Y:S01]  /*9ac0*/  FMUL R58, R58, R154 ;  /* 0x0000009a3a3a7220 */ /* 0x000fe20000400000 */
[----:B------:R-:W-:Y:S01]  /*9ad0*/  F2FP.BF16.F32.PACK_AB R48, RZ, R48 ;  /* 0x00000030ff30723e */ /* 0x000fe200000010ff */
[----:B------:R0:W-:Y:S01]  /*9ae0*/  @P3 STG.E.U16 desc[UR36][R8.64+0xf2], R149 ;  /* 0x0000f29508003986 */ /* 0x0001e2000c101524 */
[C---:B------:R-:W-:Y:S01]  /*9af0*/  ISETP.GT.AND P3, PT, R0.reuse, RZ, P1 ;  /* 0x000000ff0000720c */ /* 0x040fe20000f64270 */
[----:B------:R-:W-:Y:S01]  /*9b00*/  IMAD.X R5, R15, 0x1, R9, P5 ;  /* 0x000000010f057824 */ /* 0x000fe200028e0609 */
[C---:B------:R-:W-:Y:S01]  /*9b10*/  ISETP.GT.AND P5, PT, R0.reuse, RZ, P2 ;  /* 0x000000ff0000720c */ /* 0x040fe200017a4270 */
        /* <DEDUP_REMOVED lines=8> */
[----:B------:R-:W-:Y:S01]  /*9ba0*/  FMUL R61, R61, R154 ;  /* 0x0000009a3d3d7220 */ /* 0x000fe20000400000 */
[----:B------:R-:W-:Y:S01]  /*9bb0*/  F2FP.BF16.F32.PACK_AB R51, RZ, R51 ;  /* 0x00000033ff33723e */ /* 0x000fe200000010ff */
[----:B------:R-:W-:Y:S01]  /*9bc0*/  @P3 STG.E.U16 desc[UR36][R4.64], R24 ;  /* 0x0000001804003986 */ /* 0x000fe2000c101524 */
[C---:B0-----:R-:W-:Y:S01]  /*9bd0*/  IADD3 R8, P3, R7.reuse, R4, RZ ;  /* 0x0000000407087210 */ /* 0x041fe20007f7e0ff */
[----:B------:R-:W-:Y:S01]  /*9be0*/  FMUL R62, R62, R154 ;  /* 0x0000009a3e3e7220 */ /* 0x000fe20000400000 */
[----:B------:R-:W-:Y:S01]  /*9bf0*/  F2FP.BF16.F32.PACK_AB R52, RZ, R52 ;  /* 0x00000034ff34723e */ /* 0x000fe200000010ff */
[----:B------:R-:W-:Y:S01]  /*9c00*/  @P4 STG.E.U16 desc[UR36][R4.64+0x2], R25 ;  /* 0x0000021904004986 */ /* 0x000fe2000c101524 */
[----:B------:R-:W-:Y:S01]  /*9c10*/  IADD3 R14, P4, R7, R4, RZ ;  /* 0x00000004070e7210 */ /* 0x000fe20007f9e0ff */
[--C-:B------:R-:W-:Y:S01]  /*9c20*/  IMAD.X R9, R6, 0x1, R5.reuse, P3 ;  /* 0x0000000106097824 */ /* 0x100fe200018e0605 */
[----:B------:R-:W-:Y:S01]  /*9c30*/  ISETP.GT.AND P3, PT, R0, 0x9, P2 ;  /* 0x000000090000780c */ /* 0x000fe20001764270 */
[-C--:B------:R-:W-:Y:S01]  /*9c40*/  FMUL R63, R63, R154.reuse ;  /* 0x0000009a3f3f7220 */ /* 0x080fe20000400000 */
[----:B------:R-:W-:Y:S01]  /*9c50*/  F2FP.BF16.F32.PACK_AB R53, RZ, R53 ;  /* 0x00000035ff35723e */ /* 0x000fe200000010ff */
[----:B------:R-:W-:Y:S01]  /*9c60*/  IMAD.X R15, R6, 0x1, R5, P4 ;  /* 0x00000001060f7824 */ /* 0x000fe200020e0605 */
[----:B------:R-:W-:Y:S01]  /*9c70*/  ISETP.GT.AND P4, PT, R0, 0x8, P1 ;  /* 0x000000080000780c */ /* 0x000fe20000f84270 */
[----:B------:R-:W-:Y:S01]  /*9c80*/  FMUL R64, R64, R154 ;  /* 0x0000009a40407220 */ /* 0x000fe20000400000 */
[----:B------:R-:W-:Y:S01]  /*9c90*/  F2FP.BF16.F32.PACK_AB R54, RZ, R54 ;  /* 0x00000036ff36723e */ /* 0x000fe200000010ff */
[-C--:B------:R-:W-:Y:S01]  /*9ca0*/  FMUL R65, R65, R154.reuse ;  /* 0x0000009a41417220 */ /* 0x080fe20000400000 */
        /* <DEDUP_REMOVED lines=13> */
[-C--:B------:R-:W-:Y:S01]  /*9d80*/  FMUL R70, R70, R154.reuse ;  /* 0x0000009a46467220 */ /* 0x080fe20000400000 */
[----:B------:R-:W-:Y:S01]  /*9d90*/  @P5 STG.E.U16 desc[UR36][R4.64+0x12], R29 ;  /* 0x0000121d04005986 */ /* 0x000fe2000c101524 */
[C---:B------:R-:W-:Y:S01]  /*9da0*/  ISETP.GT.AND P5, PT, R0.reuse, 0x11, P1 ;  /* 0x000000110000780c */ /* 0x040fe20000fa4270 */
[----:B------:R-:W-:Y:S01]  /*9db0*/  FMUL R71, R71, R154 ;  /* 0x0000009a47477220 */ /* 0x000fe20000400000 */
[----:B------:R-:W-:Y:S01]  /*9dc0*/  F2FP.BF16.F32.PACK_AB R58, RZ, R58 ;  /* 0x0000003aff3a723e */ /* 0x000fe200000010ff */
[----:B------:R-:W-:Y:S01]  /*9dd0*/  @P0 STG.E.U16 desc[UR36][R8.64+0x10], R30 ;  /* 0x0000101e08000986 */ /* 0x000fe2000c101524 */
[----:B------:R-:W-:Y:S01]  /*9de0*/  ISETP.GT.AND P0, PT, R0, 0x10, P2 ;  /* 0x000000100000780c */ /* 0x000fe20001704270 */
        /* <DEDUP_REMOVED lines=11> */
[----:B------:R-:W-:Y:S01]  /*9ea0*/  ISETP.GT.AND P5, PT, R0, 0x19, P1 ;  /* 0x000000190000780c */ /* 0x000fe20000fa4270 */
[--C-:B------:R-:W-:Y:S01]  /*9eb0*/  @P0 IMAD.MOV.U32 R6, RZ, RZ, R12.reuse ;  /* 0x000000ffff060224 */ /* 0x100fe200078e000c */
[----:B------:R-:W-:Y:S01]  /*9ec0*/  @P0 MOV R7, R13 ;  /* 0x0000000d00070202 */ /* 0x000fe20000000f00 */
[----:B------:R-:W-:Y:S01]  /*9ed0*/  FMUL R75, R75, R154 ;  /* 0x0000009a4b4b7220 */ /* 0x000fe20000400000 */
[----:B------:R-:W-:Y:S01]  /*9ee0*/  F2FP.BF16.F32.PACK_AB R62, RZ, R62 ;  /* 0x0000003eff3e723e */ /* 0x000fe200000010ff */
[-C--:B------:R-:W-:Y:S01]  /*9ef0*/  FMUL R76, R76, R154.reuse ;  /* 0x0000009a4c4c7220 */ /* 0x080fe20000400000 */
[----:B------:R-:W-:Y:S01]  /*9f00*/  F2FP.BF16.F32.PACK_AB R63, RZ, R63 ;  /* 0x0000003fff3f723e */ /* 0x000fe200000010ff */
[----:B------:R0:W-:Y:S01]  /*9f10*/  @P0 STG.E.U16 desc[UR36][R6.64+0x20], R34 ;  /* 0x0000202206000986 */ /* 0x0001e2000c101524 */
        /* <DEDUP_REMOVED lines=11> */
[--C-:B0-----:R-:W-:Y:S01]  /*9fd0*/  @P3 IMAD.MOV.U32 R6, RZ, RZ, R12.reuse ;  /* 0x000000ffff063224 */ /* 0x101fe200078e000c */
[----:B------:R-:W-:Y:S01]  /*9fe0*/  F2FP.BF16.F32.PACK_AB R69, RZ, R69 ;  /* 0x00000045ff45723e */ /* 0x000fe200000010ff */
[--C-:B------:R-:W-:Y:S01]  /*9ff0*/  @P3 IMAD.MOV.U32 R7, RZ, RZ, R13.reuse ;  /* 0x000000ffff073224 */ /* 0x100fe200078e000d */
[----:B------:R-:W-:Y:S01]  /*a000*/  F2FP.BF16.F32.PACK_AB R70, RZ, R70 ;  /* 0x00000046ff46723e */ /* 0x000fe200000010ff */
[-C--:B------:R-:W-:Y:S01]  /*a010*/  FMUL R82, R82, R154.reuse ;  /* 0x0000009a52527220 */ /* 0x080fe20000400000 */
[----:B------:R-:W-:Y:S01]  /*a020*/  F2FP.BF16.F32.PACK_AB R71, RZ, R71 ;  /* 0x00000047ff47723e */ /* 0x000fe200000010ff */
[-C--:B------:R-:W-:Y:S01]  /*a030*/  FMUL R83, R83, R154.reuse ;  /* 0x0000009a53537220 */ /* 0x080fe20000400000 */
[----:B------:R0:W-:Y:S01]  /*a040*/  @P3 STG.E.U16 desc[UR36][R6.64+0x22], R35 ;  /* 0x0000222306003986 */ /* 0x0001e2000c101524 */
        /* <DEDUP_REMOVED lines=11> */
[----:B0-----:R-:W-:Y:S01]  /*a100*/  @P0 IMAD.MOV.U32 R6, RZ, RZ, R12 ;  /* 0x000000ffff060224 */ /* 0x001fe200078e000c */
[----:B------:R-:W-:Y:S01]  /*a110*/  F2FP.BF16.F32.PACK_AB R75, RZ, R75 ;  /* 0x0000004bff4b723e */ /* 0x000fe200000010ff */
[----:B------:R-:W-:Y:S01]  /*a120*/  @P0 IMAD.MOV.U32 R7, RZ, RZ, R13 ;  /* 0x000000ffff070224 */ /* 0x000fe200078e000d */
[----:B------:R-:W-:Y:S01]  /*a130*/  F2FP.BF16.F32.PACK_AB R76, RZ, R76 ;  /* 0x0000004cff4c723e */ /* 0x000fe200000010ff */
[----:B------:R-:W-:Y:S01]  /*a140*/  FMUL R87, R87, R154 ;  /* 0x0000009a57577220 */ /* 0x000fe20000400000 */
[----:B------:R-:W-:-:S02]  /*a150*/  F2FP.BF16.F32.PACK_AB R77, RZ, R77 ;  /* 0x0000004dff4d723e */ /* 0x000fc400000010ff */
[----:B------:R0:W-:Y:S01]  /*a160*/  @P0 STG.E.U16 desc[UR36][R6.64+0x30], R38 ;  /* 0x0000302606000986 */ /* 0x0001e2000c101524 */
[----:B------:R-:W-:Y:S02]  /*a170*/  ISETP.GT.AND P0, PT, R0, 0x20, P2 ;  /* 0x000000200000780c */ /* 0x000fe40001704270 */
[----:B------:R-:W-:Y:S02]  /*a180*/  F2FP.BF16.F32.PACK_AB R78, RZ, R78 ;  /* 0x0000004eff4e723e */ /* 0x000fe400000010ff */
[----:B------:R-:W-:Y:S02]  /*a190*/  F2FP.BF16.F32.PACK_AB R79, RZ, R79 ;  /* 0x0000004fff4f723e */ /* 0x000fe400000010ff */
[----:B------:R-:W-:Y:S02]  /*a1a0*/  F2FP.BF16.F32.PACK_AB R80, RZ, R80 ;  /* 0x00000050ff50723e */ /* 0x000fe400000010ff */
[----:B------:R-:W-:Y:S02]  /*a1b0*/  F2FP.BF16.F32.PACK_AB R81, RZ, R81 ;  /* 0x00000051ff51723e */ /* 0x000fe400000010ff */
[----:B------:R-:W-:Y:S01]  /*a1c0*/  F2FP.BF16.F32.PACK_AB R82, RZ, R82 ;  /* 0x00000052ff52723e */ /* 0x000fe200000010ff */
[----:B0-----:R-:W-:Y:S01]  /*a1d0*/  @P3 IMAD.MOV.U32 R6, RZ, RZ, R12 ;  /* 0x000000ffff063224 */ /* 0x001fe200078e000c */
[----:B------:R-:W-:Y:S01]  /*a1e0*/  F2FP.BF16.F32.PACK_AB R83, RZ, R83 ;  /* 0x00000053ff53723e */ /* 0x000fe200000010ff */
[----:B------:R-:W-:Y:S01]  /*a1f0*/  @P3 IMAD.MOV.U32 R7, RZ, RZ, R13 ;  /* 0x000000ffff073224 */ /* 0x000fe200078e000d */
[----:B------:R-:W-:-:S02]  /*a200*/  F2FP.BF16.F32.PACK_AB R84, RZ, R84 ;  /* 0x00000054ff54723e */ /* 0x000fc400000010ff */
[----:B------:R-:W-:Y:S02]  /*a210*/  F2FP.BF16.F32.PACK_AB R85, RZ, R85 ;  /* 0x00000055ff55723e */ /* 0x000fe400000010ff */
[----:B------:R0:W-:Y:S01]  /*a220*/  @P3 STG.E.U16 desc[UR36][R6.64+0x32], R39 ;  /* 0x0000322706003986 */ /* 0x0001e2000c101524 */
[C---:B------:R-:W-:Y:S02]  /*a230*/  ISETP.GT.AND P3, PT, R0.reuse, 0x21, P2 ;  /* 0x000000210000780c */ /* 0x040fe40001764270 */
[----:B------:R-:W-:Y:S01]  /*a240*/  F2FP.BF16.F32.PACK_AB R86, RZ, R86 ;  /* 0x00000056ff56723e */ /* 0x000fe200000010ff */
[----:B------:R-:W-:Y:S01]  /*a250*/  @P4 STG.E.U16 desc[UR36][R4.64+0x40], R40 ;  /* 0x0000402804004986 */ /* 0x000fe2000c101524 */
[C---:B------:R-:W-:Y:S02]  /*a260*/  ISETP.GT.AND P4, PT, R0.reuse, 0x28, P1 ;  /* 0x000000280000780c */ /* 0x040fe40000f84270 */
[----:B------:R-:W-:Y:S01]  /*a270*/  F2FP.BF16.F32.PACK_AB R87, RZ, R87 ;  /* 0x00000057ff57723e */ /* 0x000fe200000010ff */
[----:B------:R-:W-:Y:S01]  /*a280*/  @P5 STG.E.U16 desc[UR36][R4.64+0x42], R41 ;  /* 0x0000422904005986 */ /* 0x000fe2000c101524 */
[----:B------:R-:W-:Y:S01]  /*a290*/  ISETP.GT.AND P5, PT, R0, 0x29, P1 ;  /* 0x000000290000780c */ /* 0x000fe20000fa4270 */
[----:B0-----:R-:W-:-:S02]  /*a2a0*/  @P0 IMAD.MOV.U32 R6, RZ, RZ, R12 ;  /* 0x000000ffff060224 */ /* 0x001fc400078e000c */
[----:B------:R-:W-:-:S05]  /*a2b0*/  @P0 IMAD.MOV.U32 R7, RZ, RZ, R13 ;  /* 0x000000ffff070224 */ /* 0x000fca00078e000d */
[----:B------:R0:W-:Y:S01]  /*a2c0*/  @P0 STG.E.U16 desc[UR36][R6.64+0x40], R42 ;  /* 0x0000402a06000986 */ /* 0x0001e2000c101524 */
[----:B------:R-:W-:Y:S02]  /*a2d0*/  ISETP.GT.AND P0, PT, R0, 0x28, P2 ;  /* 0x000000280000780c */ /* 0x000fe40001704270 */
[----:B0-----:R-:W-:Y:S01]  /*a2e0*/  @P3 MOV R6, R12 ;  /* 0x0000000c00063202 */ /* 0x001fe20000000f00 */
[----:B------:R-:W-:-:S05]  /*a2f0*/  @P3 IMAD.MOV.U32 R7, RZ, RZ, R13 ;  /* 0x000000ffff073224 */ /* 0x000fca00078e000d */
[----:B------:R0:W-:Y:S01]  /*a300*/  @P3 STG.E.U16 desc[UR36][R6.64+0x42], R43 ;  /* 0x0000422b06003986 */ /* 0x0001e2000c101524 */
[----:B------:R-:W-:-:S03]  /*a310*/  ISETP.GT.AND P3, PT, R0, 0x29, P2 ;  /* 0x000000290000780c */ /* 0x000fc60001764270 */
[----:B------:R-:W-:Y:S01]  /*a320*/  @P4 STG.E.U16 desc[UR36][R4.64+0x50], R44 ;  /* 0x0000502c04004986 */ /* 0x000fe2000c101524 */
[----:B------:R-:W-:-:S03]  /*a330*/  ISETP.GT.AND P4, PT, R0, 0x30, P1 ;  /* 0x000000300000780c */ /* 0x000fc60000f84270 */
[----:B------:R-:W-:Y:S01]  /*a340*/  @P5 STG.E.U16 desc[UR36][R4.64+0x52], R45 ;  /* 0x0000522d04005986 */ /* 0x000fe2000c101524 */
[----:B------:R-:W-:Y:S01]  /*a350*/  ISETP.GT.AND P5, PT, R0, 0x31, P1 ;  /* 0x000000310000780c */ /* 0x000fe20000fa4270 */
[----:B0-----:R-:W-:Y:S02]  /*a360*/  @P0 IMAD.MOV.U32 R6, RZ, RZ, R12 ;  /* 0x000000ffff060224 */ /* 0x001fe400078e000c */
[----:B------:R-:W-:-:S05]  /*a370*/  @P0 IMAD.MOV.U32 R7, RZ, RZ, R13 ;  /* 0x000000ffff070224 */ /* 0x000fca00078e000d */
[----:B------:R0:W-:Y:S01]  /*a380*/  @P0 STG.E.U16 desc[UR36][R6.64+0x50], R46 ;  /* 0x0000502e06000986 */ /* 0x0001e2000c101524 */
[----:B------:R-:W-:Y:S01]  /*a390*/  ISETP.GT.AND P0, PT, R0, 0x30, P2 ;  /* 0x000000300000780c */ /* 0x000fe20001704270 */
[----:B0-----:R-:W-:Y:S02]  /*a3a0*/  @P3 IMAD.MOV.U32 R6, RZ, RZ, R12 ;  /* 0x000000ffff063224 */ /* 0x001fe400078e000c */
        /* <DEDUP_REMOVED lines=11> */
[----:B0-----:R-:W-:Y:S01]  /*a460*/  @P3 IMAD.MOV.U32 R6, RZ, RZ, R12 ;  /* 0x000000ffff063224 */ /* 0x001fe200078e000c */
[----:B------:R-:W-:-:S05]  /*a470*/  @P3 MOV R7, R13 ;  /* 0x0000000d00073202 */ /* 0x000fca0000000f00 */
        /* <DEDUP_REMOVED lines=29> */
[----:B------:R-:W-:Y:S02]  /*a650*/  ISETP.GT.AND P5, PT, R0, 0x51, P1 ;  /* 0x000000510000780c */ /* 0x000fe40000fa4270 */
[----:B0-----:R-:W-:Y:S01]  /*a660*/  @P0 MOV R6, R12 ;  /* 0x0000000c00060202 */ /* 0x001fe20000000f00 */
        /* <DEDUP_REMOVED lines=23> */
[----:B0-----:R-:W-:Y:S01]  /*a7e0*/  @P0 IMAD.MOV.U32 R6, RZ, RZ, R12 ;  /* 0x000000ffff060224 */ /* 0x001fe200078e000c */
[----:B------:R-:W-:-:S05]  /*a7f0*/  @P0 MOV R7, R13 ;  /* 0x0000000d00070202 */ /* 0x000fca0000000f00 */
        /* <DEDUP_REMOVED lines=25> */
[----:B------:R-:W-:Y:S02]  /*a990*/  ISETP.GT.AND P0, PT, R0, 0x70, P2 ;  /* 0x000000700000780c */ /* 0x000fe40001704270 */
[----:B0-----:R-:W-:Y:S01]  /*a9a0*/  @P3 MOV R6, R12 ;  /* 0x0000000c00063202 */ /* 0x001fe20000000f00 */
[----:B------:R-:W-:-:S05]  /*a9b0*/  @P3 IMAD.MOV.U32 R7, RZ, RZ, R13 ;  /* 0x000000ffff073224 */ /* 0x000fca00078e000d */
[----:B------:R0:W-:Y:S01]  /*a9c0*/  @P3 STG.E.U16 desc[UR36][R6.64+0xd2], R79 ;  /* 0x0000d24f06003986 */ /* 0x0001e2000c101524 */
[C---:B------:R-:W-:Y:S02]  /*a9d0*/  ISETP.GT.AND P3, PT, R0.reuse, 0x78, P1 ;  /* 0x000000780000780c */ /* 0x040fe40000f64270 */
[C---:B------:R-:W-:Y:S01]  /*a9e0*/  ISETP.GT.AND P1, PT, R0.reuse, 0x79, P1 ;  /* 0x000000790000780c */ /* 0x040fe20000f24270 */
[----:B------:R-:W-:Y:S01]  /*a9f0*/  @P4 STG.E.U16 desc[UR36][R4.64+0xe0], R80 ;  /* 0x0000e05004004986 */ /* 0x000fe2000c101524 */
[----:B------:R-:W-:-:S03]  /*aa00*/  ISETP.GT.AND P4, PT, R0, 0x71, P2 ;  /* 0x000000710000780c */ /* 0x000fc60001784270 */
[----:B------:R-:W-:Y:S01]  /*aa10*/  @P5 STG.E.U16 desc[UR36][R4.64+0xe2], R81 ;  /* 0x0000e25104005986 */ /* 0x000fe2000c101524 */
[C---:B------:R-:W-:Y:S02]  /*aa20*/  ISETP.GT.AND P5, PT, R0.reuse, 0x78, P2 ;  /* 0x000000780000780c */ /* 0x040fe400017a4270 */
[----:B------:R-:W-:Y:S01]  /*aa30*/  ISETP.GT.AND P2, PT, R0, 0x79, P2 ;  /* 0x000000790000780c */ /* 0x000fe20001744270 */
[----:B0-----:R-:W-:Y:S02]  /*aa40*/  @P0 IMAD.MOV.U32 R6, RZ, RZ, R12 ;  /* 0x000000ffff060224 */ /* 0x001fe400078e000c */
[----:B------:R-:W-:-:S05]  /*aa50*/  @P0 IMAD.MOV.U32 R7, RZ, RZ, R13 ;  /* 0x000000ffff070224 */ /* 0x000fca00078e000d */
[----:B------:R0:W-:Y:S02]  /*aa60*/  @P0 STG.E.U16 desc[UR36][R6.64+0xe0], R82 ;  /* 0x0000e05206000986 */ /* 0x0001e4000c101524 */
[----:B0-----:R-:W-:Y:S02]  /*aa70*/  @P4 IMAD.MOV.U32 R6, RZ, RZ, R12 ;  /* 0x000000ffff064224 */ /* 0x001fe400078e000c */
[----:B------:R-:W-:-:S05]  /*aa80*/  @P4 IMAD.MOV.U32 R7, RZ, RZ, R13 ;  /* 0x000000ffff074224 */ /* 0x000fca00078e000d */
[----:B------:R-:W-:Y:S04]  /*aa90*/  @P4 STG.E.U16 desc[UR36][R6.64+0xe2], R83 ;  /* 0x0000e25306004986 */ /* 0x000fe8000c101524 */
[----:B------:R-:W-:Y:S04]  /*aaa0*/  @P3 STG.E.U16 desc[UR36][R4.64+0xf0], R84 ;  /* 0x0000f05404003986 */ /* 0x000fe8000c101524 */
[----:B------:R0:W-:Y:S02]  /*aab0*/  @P1 STG.E.U16 desc[UR36][R4.64+0xf2], R85 ;  /* 0x0000f25504001986 */ /* 0x0001e4000c101524 */
[----:B0-----:R-:W-:-:S02]  /*aac0*/  @P5 IMAD.MOV.U32 R4, RZ, RZ, R12 ;  /* 0x000000ffff045224 */ /* 0x001fc400078e000c */
[----:B------:R-:W-:-:S05]  /*aad0*/  @P5 IMAD.MOV.U32 R5, RZ, RZ, R13 ;  /* 0x000000ffff055224 */ /* 0x000fca00078e000d */
[----:B------:R0:W-:Y:S04]  /*aae0*/  @P5 STG.E.U16 desc[UR36][R4.64+0xf0], R86 ;  /* 0x0000f05604005986 */ /* 0x0001e8000c101524 */
[----:B------:R0:W-:Y:S02]  /*aaf0*/  @P2 STG.E.U16 desc[UR36][R12.64+0xf2], R87 ;  /* 0x0000f2570c002986 */ /* 0x0001e4000c101524 */
.L_x_280:
[----:B------:R-:W-:Y:S05]  /*ab00*/  BSYNC B0 ;  /* 0x0000000000007941 */ /* 0x000fea0003800000 */
.L_x_28:
[----:B------:R-:W-:Y:S01]  /*ab10*/  ULDC UR4, c[0x0][0xc] ;  /* 0x0000030000047ab9 */ /* 0x000fe20000000800 */
[----:B------:R-:W-:Y:S01]  /*ab20*/  ULDC UR5, c[0x0][0x10] ;  /* 0x0000040000057ab9 */ /* 0x000fe20000000800 */
[----:B0-----:R-:W0:Y:S01]  /*ab30*/  LDC R3, c[0x0][0x14] ;  /* 0x00000500ff037b82 */ /* 0x001e220000000800 */
[----:B------:R-:W-:Y:S01]  /*ab40*/  UIMAD.WIDE.U32 UR4, UR4, UR5, URZ ;  /* 0x00000005040472a5 */ /* 0x000fe2000f8e003f */
[----:B------:R-:W-:Y:S01]  /*ab50*/  PRMT R0, RZ, 0x7610, R0 ;  /* 0x00007610ff007816 */ /* 0x000fe20000000000 */
[----:B------:R-:W-:Y:S01]  /*ab60*/  IMAD.MOV.U32 R23, RZ, RZ, -0x1 ;  /* 0xffffffffff177424 */ /* 0x000fe200078e00ff */
[----:B------:R-:W-:-:S03]  /*ab70*/  MOV R153, 0xffffffff ;  /* 0xffffffff00997802 */ /* 0x000fc60000000f00 */
[----:B0-----:R-:W-:-:S04]  /*ab80*/  IMAD.WIDE.U32 R16, R3, UR4, R16 ;  /* 0x0000000403107c25 */ /* 0x001fc8000f8e0010 */
[----:B------:R-:W-:Y:S01]  /*ab90*/  IMAD R3, R3, UR5, RZ ;  /* 0x0000000503037c24 */ /* 0x000fe2000f8e02ff */
[----:B------:R-:W-:Y:S02]  /*aba0*/  ULDC.64 UR4, c[0x0][0x650] ;  /* 0x0001940000047ab9 */ /* 0x000fe40000000a00 */
[----:B------:R-:W-:Y:S01]  /*abb0*/  ISETP.GE.U32.AND P0, PT, R16, UR4, PT ;  /* 0x0000000410007c0c */ /* 0x000fe2000bf06070 */
[----:B------:R-:W-:-:S05]  /*abc0*/  IMAD.IADD R17, R17, 0x1, R3 ;  /* 0x0000000111117824 */ /* 0x000fca00078e0203 */
[----:B------:R-:W-:-:S13]  /*abd0*/  ISETP.GE.U32.AND.EX P0, PT, R17, UR5, PT, P0 ;  /* 0x0000000511007c0c */ /* 0x000fda000bf06100 */
[----:B------:R-:W-:Y:S05]  /*abe0*/  @P0 BRA `(.L_x_281) ;  /* 0x0000000400640947 */ /* 0x000fea0003800000 */
[----:B------:R-:W0:Y:S01]  /*abf0*/  S2R R12, SR_CTAID.X ;  /* 0x00000000000c7919 */ /* 0x000e220000002500 */
[----:B-12---:R-:W1:Y:S01]  /*ac00*/  LDC.64 R10, c[0x0][0x628] ;  /* 0x00018a00ff0a7b82 */ /* 0x006e620000000a00 */
[----:B------:R-:W-:Y:S01]  /*ac10*/  ULDC UR4, c[0x0][0x150] ;  /* 0x0000540000047ab9 */ /* 0x000fe20000000800 */
[----:B------:R-:W-:Y:S01]  /*ac20*/  IMAD.MOV.U32 R8, RZ, RZ, R16 ;  /* 0x000000ffff087224 */ /* 0x000fe200078e0010 */
[----:B------:R-:W2:Y:S01]  /*ac30*/  S2R R24, SR_CTAID.Y ;  /* 0x0000000000187919 */ /* 0x000ea20000002600 */
[----:B------:R-:W-:-:S04]  /*ac40*/  IMAD.MOV.U32 R9, RZ, RZ, R17 ;  /* 0x000000ffff097224 */ /* 0x000fc800078e0011 */
[----:B------:R-:W2:Y:S08]  /*ac50*/  LDC R21, c[0x0][0x144] ;  /* 0x00005100ff157b82 */ /* 0x000eb00000000800 */
[----:B------:R-:W2:Y:S08]  /*ac60*/  LDC R0, c[0x0][0x630] ;  /* 0x00018c00ff007b82 */ /* 0x000eb00000000800 */
[----:B------:R-:W2:Y:S01]  /*ac70*/  LDC.64 R14, c[0x0][0x620] ;  /* 0x00018800ff0e7b82 */ /* 0x000ea20000000a00 */
[----:B-1----:R-:W-:-:S04]  /*ac80*/  ISETP.NE.U32.AND P0, PT, R10, RZ, PT ;  /* 0x000000ff0a00720c */ /* 0x002fc80003f05070 */
[----:B------:R-:W-:Y:S02]  /*ac90*/  ISETP.NE.AND.EX P0, PT, R11, RZ, PT, P0 ;  /* 0x000000ff0b00720c */ /* 0x000fe40003f05300 */
[----:B0-----:R-:W-:-:S05]  /*aca0*/  I2FP.F32.U32 R3, R12 ;  /* 0x0000000c00037245 */ /* 0x001fca0000201000 */
[----:B------:R-:W-:-:S04]  /*acb0*/  FMUL R3, R3, UR4 ;  /* 0x0000000403037c20 */ /* 0x000fc80008400000 */
[----:B------:R0:W1:Y:S02]  /*acc0*/  F2I.U32.TRUNC.NTZ R20, R3 ;  /* 0x0000000300147305 */ /* 0x000064000020f000 */
[----:B------:R-:W-:Y:S05]  /*acd0*/  @!P0 BRA `(.L_x_282) ;  /* 0x0000000000288947 */ /* 0x000fea0003800000 */
[----:B0-----:R-:W0:Y:S02]  /*ace0*/  LDC R3, c[0x0][0x634] ;  /* 0x00018d00ff037b82 */ /* 0x001e240000000800 */
        /* <DEDUP_REMOVED lines=9> */
.L_x_282:
[----:B------:R-:W3:Y:S01]  /*ad80*/  LDC.64 R28, c[0x0][0x640] ;  /* 0x00019000ff1c7b82 */ /* 0x000ee20000000a00 */
[-CC-:B--2---:R-:W-:Y:S01]  /*ad90*/  SHF.R.U64 R23, R8, R0.reuse, R9.reuse ;  /* 0x0000000008177219 */ /* 0x184fe20000001209 */
[----:B-1----:R-:W-:Y:S01]  /*ada0*/  IMAD.MOV R20, RZ, RZ, -R20 ;  /* 0x000000ffff147224 */ /* 0x002fe200078e0a14 */
[----:B------:R-:W-:Y:S01]  /*adb0*/  SHF.R.U32.HI R0, RZ, R0, R9 ;  /* 0x00000000ff007219 */ /* 0x000fe20000011609 */
[----:B------:R-:W-:Y:S01]  /*adc0*/  ULDC UR4, c[0x0][0x154] ;  /* 0x0000550000047ab9 */ /* 0x000fe20000000800 */
[----:B0-----:R-:W-:Y:S01]  /*add0*/  IADD3 R3, P0, RZ, -R23, RZ ;  /* 0x80000017ff037210 */ /* 0x001fe20007f1e0ff */
[----:B------:R-:W-:Y:S02]  /*ade0*/  IMAD R21, R21, R20, R12 ;  /* 0x0000001415157224 */ /* 0x000fe400078e020c */
[----:B------:R-:W0:Y:S01]  /*adf0*/  LDC R6, c[0x0][0x618] ;  /* 0x00018600ff067b82 */ /* 0x000e220000000800 */
[----:B------:R-:W-:Y:S02]  /*ae00*/  IMAD.MOV.U32 R7, RZ, RZ, 0x1 ;  /* 0x00000001ff077424 */ /* 0x000fe400078e00ff */
[----:B------:R-:W-:-:S04]  /*ae10*/  IMAD.X R5, RZ, RZ, ~R0, P0 ;  /* 0x000000ffff057224 */ /* 0x000fc800000e0e00 */
[-C--:B------:R-:W-:Y:S01]  /*ae20*/  IMAD R0, R5, R14.reuse, RZ ;  /* 0x0000000e05007224 */ /* 0x080fe200078e02ff */
[----:B------:R-:W1:Y:S01]  /*ae30*/  LDC R8, c[0x0][0x608] ;  /* 0x00018200ff087b82 */ /* 0x000e620000000800 */
[----:B------:R-:W-:-:S04]  /*ae40*/  IMAD.WIDE.U32 R4, R3, R14, R16 ;  /* 0x0000000e03047225 */ /* 0x000fc800078e0010 */
[----:B------:R-:W-:Y:S01]  /*ae50*/  IMAD R3, R3, R15, R0 ;  /* 0x0000000f03037224 */ /* 0x000fe200078e0200 */
[----:B------:R-:W-:Y:S02]  /*ae60*/  I2FP.F32.U32 R0, R24 ;  /* 0x0000001800007245 */ /* 0x000fe40000201000 */
[----:B------:R-:W2:Y:S01]  /*ae70*/  LDC R26, c[0x0][0x658] ;  /* 0x00019600ff1a7b82 */ /* 0x000ea20000000800 */
[----:B---3--:R-:W-:Y:S02]  /*ae80*/  ISETP.NE.U32.AND P0, PT, R28, RZ, PT ;  /* 0x000000ff1c00720c */ /* 0x008fe40003f05070 */
[----:B------:R-:W-:Y:S01]  /*ae90*/  IADD3 R3, R5, R3, RZ ;  /* 0x0000000305037210 */ /* 0x000fe20007ffe0ff */
[----:B------:R-:W-:Y:S01]  /*aea0*/  FMUL R0, R0, UR4 ;  /* 0x0000000400007c20 */ /* 0x000fe20008400000 */
[----:B------:R-:W-:Y:S01]  /*aeb0*/  ISETP.NE.AND.EX P0, PT, R29, RZ, PT, P0 ;  /* 0x000000ff1d00720c */ /* 0x000fe20003f05300 */
[----:B------:R-:W-:Y:S02]  /*aec0*/  IMAD.MOV.U32 R5, RZ, RZ, -0x1 ;  /* 0xffffffffff057424 */ /* 0x000fe400078e00ff */
[----:B------:R-:W3:Y:S01]  /*aed0*/  LDC R15, c[0x0][0x148] ;  /* 0x00005200ff0f7b82 */ /* 0x000ee20000000800 */
[-CC-:B0-----:R-:W-:Y:S01]  /*aee0*/  SHF.R.U64 R12, R4, R6.reuse, R3.reuse ;  /* 0x00000006040c7219 */ /* 0x181fe20000001203 */
[----:B------:R0:W0:Y:S01]  /*aef0*/  F2I.U32.TRUNC.NTZ R13, R0 ;  /* 0x00000000000d7305 */ /* 0x000022000020f000 */
[----:B------:R-:W-:-:S05]  /*af00*/  SHF.R.U32.HI R3, RZ, R6, R3 ;  /* 0x00000006ff037219 */ /* 0x000fca0000011603 */
[----:B------:R-:W0:Y:S01]  /*af10*/  LDC R20, c[0x0][0x600] ;  /* 0x00018000ff147b82 */ /* 0x000e220000000800 */
[-CC-:B-1----:R-:W-:Y:S02]  /*af20*/  SHF.R.U64 R10, R12, R8.reuse, R3.reuse ;  /* 0x000000080c0a7219 */ /* 0x182fe40000001203 */
[----:B------:R-:W-:-:S05]  /*af30*/  SHF.R.U32.HI R3, RZ, R8, R3 ;  /* 0x00000008ff037219 */ /* 0x000fca0000011603 */
[----:B------:R-:W1:Y:S01]  /*af40*/  LDC R27, c[0x0][0x648] ;  /* 0x00019200ff1b7b82 */ /* 0x000e620000000800 */
[-C--:B--2---:R-:W-:Y:S02]  /*af50*/  SHF.L.U32 R4, R5, R26.reuse, RZ ;  /* 0x0000001a05047219 */ /* 0x084fe400000006ff */
[--C-:B------:R-:W-:Y:S02]  /*af60*/  SHF.R.U64 R14, R10, R26, R3.reuse ;  /* 0x0000001a0a0e7219 */ /* 0x100fe40000001203 */
[----:B------:R-:W-:Y:S02]  /*af70*/  LOP3.LUT R25, RZ, R4, RZ, 0x33, !PT ;  /* 0x00000004ff197212 */ /* 0x000fe400078e33ff */
[-C--:B------:R-:W-:Y:S01]  /*af80*/  SHF.R.U32.HI R5, RZ, R26.reuse, R3 ;  /* 0x0000001aff057219 */ /* 0x080fe20000011603 */
[----:B------:R-:W2:Y:S01]  /*af90*/  LDC R30, c[0x0][0x638] ;  /* 0x00018e00ff1e7b82 */ /* 0x000ea20000000800 */
[----:B------:R-:W-:Y:S01]  /*afa0*/  SHF.L.U32 R152, R7, R26, RZ ;  /* 0x0000001a07987219 */ /* 0x000fe200000006ff */
[----:B------:R-:W-:-:S06]  /*afb0*/  IMAD.MOV.U32 R4, RZ, RZ, R14 ;  /* 0x000000ffff047224 */ /* 0x000fcc00078e000e */
[----:B------:R-:W0:Y:S01]  /*afc0*/  LDC R31, c[0x0][0x610] ;  /* 0x00018400ff1f7b82 */ /* 0x000e220000000800 */
[----:B------:R-:W-:Y:S05]  /*afd0*/  @!P0 BRA `(.L_x_283) ;  /* 0x0000000000288947 */ /* 0x000fea0003800000 */
[----:B------:R-:W4:Y:S02]  /*afe0*/  LDC R3, c[0x0][0x64c] ;  /* 0x00019300ff037b82 */ /* 0x000f240000000800 */
[----:B----4-:R-:W-:-:S05]  /*aff0*/  IADD3 R3, P0, R14, R3, RZ ;  /* 0x000000030e037210 */ /* 0x010fca0007f1e0ff */
        /* <DEDUP_REMOVED lines=8> */
.L_x_283:
[----:B------:R-:W-:Y:S01]  /*b080*/  ISETP.NE.AND P0, PT, R2, 0x1, PT ;  /* 0x000000010200780c */ /* 0x000fe20003f05270 */
[----:B0-----:R-:W-:Y:S01]  /*b090*/  VIADD R7, R20, 0xffffffff ;  /* 0xffffffff14077836 */ /* 0x001fe20000000000 */
[----:B-1----:R-:W-:Y:S01]  /*b0a0*/  SHF.R.U64 R0, R4, R27, R5 ;  /* 0x0000001b04007219 */ /* 0x002fe20000001205 */
[----:B------:R-:W-:Y:S01]  /*b0b0*/  IMAD.MOV R13, RZ, RZ, -R13 ;  /* 0x000000ffff0d7224 */ /* 0x000fe200078e0a0d */
[----:B------:R-:W-:Y:S01]  /*b0c0*/  LOP3.LUT R5, R10, R25, RZ, 0xc0, !PT ;  /* 0x000000190a057212 */ /* 0x000fe200078ec0ff */
[----:B------:R-:W-:Y:S01]  /*b0d0*/  IMAD.MOV.U32 R4, RZ, RZ, 0x1 ;  /* 0x00000001ff047424 */ /* 0x000fe200078e00ff */
[----:B------:R-:W-:-:S03]  /*b0e0*/  IADD3 R3, -R0, RZ, RZ ;  /* 0x000000ff00037210 */ /* 0x000fc60007ffe1ff */
[----:B------:R-:W-:Y:S01]  /*b0f0*/  IMAD R152, R152, R0, R5 ;  /* 0x0000000098987224 */ /* 0x000fe200078e0205 */
[----:B------:R-:W-:Y:S01]  /*b100*/  LOP3.LUT R5, R12, R7, RZ, 0xc0, !PT ;  /* 0x000000070c057212 */ /* 0x000fe200078ec0ff */
[----:B--2---:R-:W-:Y:S02]  /*b110*/  IMAD R0, R3, R30, R14 ;  /* 0x0000001e03007224 */ /* 0x004fe400078e020e */
[----:B---3--:R-:W-:Y:S02]  /*b120*/  @P0 IMAD R21, R15, R13, R24 ;  /* 0x0000000d0f150224 */ /* 0x008fe400078e0218 */
[----:B------:R-:W-:Y:S01]  /*b130*/  IMAD R3, R0, R20, R5 ;  /* 0x0000001400037224 */ /* 0x000fe200078e0205 */
[----:B------:R-:W-:Y:S01]  /*b140*/  PRMT R0, R4, 0x7610, R0 ;  /* 0x0000761004007816 */ /* 0x000fe20000000000 */
[----:B------:R-:W-:-:S05]  /*b150*/  IMAD R152, R152, R31, R21 ;  /* 0x0000001f98987224 */ /* 0x000fca00078e0215 */
[----:B------:R-:W-:Y:S02]  /*b160*/  SEL R153, R3, R152, !P0 ;  /* 0x0000009803997207 */ /* 0x000fe40004000000 */
[----:B------:R-:W-:-:S07]  /*b170*/  SEL R152, R152, R3, !P0 ;  /* 0x0000000398987207 */ /* 0x000fce0004000000 */
.L_x_281:
[----:B------:R-:W-:-:S13]  /*b180*/  LOP3.LUT P0, RZ, R0, 0xff, RZ, 0xc0, !PT ;  /* 0x000000ff00ff7812 */ /* 0x000fda000780c0ff */
[----:B------:R-:W-:Y:S05]  /*b190*/  @P0 BRA `(.L_x_284) ;  /* 0xffffff5c00540947 */ /* 0x000fea000383ffff */
[----:B------:R-:W-:Y:S05]  /*b1a0*/  EXIT ;  /* 0x000000000000794d */ /* 0x000fea0003800000 */
.L_x_3:
[----:B0-----:R-:W-:Y:S01]  /*b1b0*/  ULDC.64 UR4, c[0x0][0x650] ;  /* 0x0001940000047ab9 */ /* 0x001fe20000000a00 */
[----:B------:R-:W-:Y:S01]  /*b1c0*/  PRMT R6, RZ, 0x7610, R6 ;  /* 0x00007610ff067816 */ /* 0x000fe20000000006 */
[----:B------:R-:W-:Y:S01]  /*b1d0*/  IMAD.MOV.U32 R7, RZ, RZ, -0x1 ;  /* 0xffffffffff077424 */ /* 0x000fe200078e00ff */
[----:B------:R-:W-:Y:S01]  /*b1e0*/  ISETP.GE.U32.AND P0, PT, R16, UR4, PT ;  /* 0x0000000410007c0c */ /* 0x000fe2000bf06070 */
[----:B------:R-:W-:Y:S02]  /*b1f0*/  IMAD.MOV.U32 R9, RZ, RZ, -0x1 ;  /* 0xffffffffff097424 */ /* 0x000fe400078e00ff */
[----:B------:R-:W-:Y:S01]  /*b200*/  IMAD.MOV.U32 R8, RZ, RZ, -0x1 ;  /* 0xffffffffff087424 */ /* 0x000fe200078e00ff */
        /* <DEDUP_REMOVED lines=15> */
[----:B------:R-:W-:Y:S01]  /*b300*/  IMAD.WIDE.U32 R6, R11, R12, RZ ;  /* 0x0000000c0b067225 */ /* 0x000fe200078e00ff */
[----:B------:R-:W-:-:S03]  /*b310*/  MOV R10, R9 ;  /* 0x00000009000a7202 */ /* 0x000fc60000000f00 */
[----:B------:R-:W-:Y:S01]  /*b320*/  IMAD.X R11, RZ, RZ, RZ, P0 ;  /* 0x000000ffff0b7224 */ /* 0x000fe200000e06ff */
[----:B------:R-:W-:-:S05]  /*b330*/  IADD3 RZ, P0, R7, R8, RZ ;  /* 0x0000000807ff7210 */ /* 0x000fca0007f1e0ff */
[----:B------:R-:W-:-:S08]  /*b340*/  IMAD.WIDE.U32.X R10, R15, R13, R10, P0 ;  /* 0x0000000d0f0a7225 */ /* 0x000fd000000e040a */
.L_x_286:
[--C-:B------:R-:W-:Y:S01]  /*b350*/  SHF.R.U64 R12, R10, R14, R11.reuse ;  /* 0x0000000e0a0c7219 */ /* 0x100fe2000000120b */
[----:B------:R-:W0:Y:S01]  /*b360*/  LDC R22, c[0x0][0x618] ;  /* 0x00018600ff167b82 */ /* 0x000e220000000800 */
[----:B------:R-:W-:Y:S01]  /*b370*/  I2FP.F32.U32 R6, R4 ;  /* 0x0000000400067245 */ /* 0x000fe20000201000 */
[----:B------:R-:W-:Y:S01]  /*b380*/  ULDC UR4, c[0x0][0x150] ;  /* 0x0000540000047ab9 */ /* 0x000fe20000000800 */
[----:B------:R-:W-:Y:S02]  /*b390*/  SHF.R.U32.HI R5, RZ, R14, R11 ;  /* 0x0000000eff057219 */ /* 0x000fe4000001160b */
[----:B------:R-:W-:Y:S01]  /*b3a0*/  IADD3 R9, P0, RZ, -R12, RZ ;  /* 0x8000000cff097210 */ /* 0x000fe20007f1e0ff */
[----:B------:R-:W-:Y:S01]  /*b3b0*/  FMUL R11, R6, UR4 ;  /* 0x00000004060b7c20 */ /* 0x000fe20008400000 */
[----:B------:R-:W-:Y:S01]  /*b3c0*/  ULDC UR4, c[0x0][0x154] ;  /* 0x0000550000047ab9 */ /* 0x000fe20000000800 */
[----:B------:R-:W1:Y:S02]  /*b3d0*/  LDC.64 R24, c[0x0][0x640] ;  /* 0x00019000ff187b82 */ /* 0x000e640000000a00 */
[----:B------:R-:W-:-:S02]  /*b3e0*/  IMAD.X R5, RZ, RZ, ~R5, P0 ;  /* 0x000000ffff057224 */ /* 0x000fc400000e0e05 */
[----:B------:R-:W2:Y:S01]  /*b3f0*/  F2I.U32.TRUNC.NTZ R11, R11 ;  /* 0x0000000b000b7305 */ /* 0x000ea2000020f000 */
[----:B------:R-:W-:-:S03]  /*b400*/  IMAD.WIDE.U32 R6, R9, R20, R16 ;  /* 0x0000001409067225 */ /* 0x000fc600078e0010 */
[----:B------:R-:W3:Y:S01]  /*b410*/  LDC R13, c[0x0][0x144] ;  /* 0x00005100ff0d7b82 */ /* 0x000ee20000000800 */
[----:B------:R-:W-:-:S04]  /*b420*/  IMAD R8, R5, R20, RZ ;  /* 0x0000001405087224 */ /* 0x000fc800078e02ff */
[----:B------:R-:W-:Y:S02]  /*b430*/  IMAD R5, R9, R21, R8 ;  /* 0x0000001509057224 */ /* 0x000fe400078e0208 */
[----:B------:R-:W-:Y:S01]  /*b440*/  IMAD.MOV.U32 R8, RZ, RZ, -0x1 ;  /* 0xffffffffff087424 */ /* 0x000fe200078e00ff */
[----:B------:R-:W4:Y:S01]  /*b450*/  LDC R14, c[0x0][0x608] ;  /* 0x00018200ff0e7b82 */ /* 0x000f220000000800 */
[----:B------:R-:W-:Y:S01]  /*b460*/  IMAD.IADD R5, R7, 0x1, R5 ;  /* 0x0000000107057824 */ /* 0x000fe200078e0205 */
[----:B------:R-:W-:-:S04]  /*b470*/  I2FP.F32.U32 R7, R3 ;  /* 0x0000000300077245 */ /* 0x000fc80000201000 */
[-C--:B0-----:R-:W-:Y:S01]  /*b480*/  SHF.R.U64 R10, R6, R22.reuse, R5 ;  /* 0x00000016060a7219 */ /* 0x081fe20000001205 */
[----:B--2---:R-:W-:Y:S01]  /*b490*/  IMAD.MOV R6, RZ, RZ, -R11 ;  /* 0x000000ffff067224 */ /* 0x004fe200078e0a0b */
[----:B------:R-:W0:Y:S01]  /*b4a0*/  LDC R9, c[0x0][0x658] ;  /* 0x00019600ff097b82 */ /* 0x000e220000000800 */
[----:B-1----:R-:W-:Y:S01]  /*b4b0*/  ISETP.NE.U32.AND P0, PT, R24, RZ, PT ;  /* 0x000000ff1800720c */ /* 0x002fe20003f05070 */
[----:B------:R-:W-:Y:S01]  /*b4c0*/  FMUL R7, R7, UR4 ;  /* 0x0000000407077c20 */ /* 0x000fe20008400000 */
[----:B------:R-:W-:Y:S02]  /*b4d0*/  SHF.R.U32.HI R5, RZ, R22, R5 ;  /* 0x00000016ff057219 */ /* 0x000fe40000011605 */
[----:B------:R-:W-:-:S03]  /*b4e0*/  ISETP.NE.AND.EX P0, PT, R25, RZ, PT, P0 ;  /* 0x000000ff1900720c */ /* 0x000fc60003f05300 */
[----:B------:R-:W1:Y:S01]  /*b4f0*/  LDC R20, c[0x0][0x148] ;  /* 0x00005200ff147b82 */ /* 0x000e620000000800 */
[----:B---3--:R-:W-:Y:S02]  /*b500*/  IMAD R23, R13, R6, R4 ;  /* 0x000000060d177224 */ /* 0x008fe400078e0204 */
[----:B------:R-:W-:-:S05]  /*b510*/  IMAD.MOV.U32 R6, RZ, RZ, 0x1 ;  /* 0x00000001ff067424 */ /* 0x000fca00078e00ff */
[----:B------:R-:W2:Y:S01]  /*b520*/  LDC R21, c[0x0][0x600] ;  /* 0x00018000ff157b82 */ /* 0x000ea20000000800 */
[-CC-:B----4-:R-:W-:Y:S02]  /*b530*/  SHF.R.U64 R13, R10, R14.reuse, R5.reuse ;  /* 0x0000000e0a0d7219 */ /* 0x190fe40000001205 */
[----:B------:R-:W-:Y:S02]  /*b540*/  SHF.R.U32.HI R4, RZ, R14, R5 ;  /* 0x0000000eff047219 */ /* 0x000fe40000011605 */
[----:B------:R3:W4:Y:S03]  /*b550*/  F2I.U32.TRUNC.NTZ R14, R7 ;  /* 0x00000007000e7305 */ /* 0x000726000020f000 */
[----:B------:R-:W1:Y:S01]  /*b560*/  LDC R26, c[0x0][0x648] ;  /* 0x00019200ff1a7b82 */ /* 0x000e620000000800 */
[-C--:B0-----:R-:W-:Y:S02]  /*b570*/  SHF.R.U64 R15, R13, R9.reuse, R4 ;  /* 0x000000090d0f7219 */ /* 0x081fe40000001204 */
[----:B------:R-:W-:-:S02]  /*b580*/  SHF.L.U32 R8, R8, R9, RZ ;  /* 0x0000000908087219 */ /* 0x000fc400000006ff */
[-C--:B------:R-:W-:Y:S01]  /*b590*/  SHF.R.U32.HI R5, RZ, R9.reuse, R4 ;  /* 0x00000009ff057219 */ /* 0x080fe20000011604 */
[----:B------:R-:W-:Y:S01]  /*b5a0*/  IMAD.MOV.U32 R4, RZ, RZ, R15 ;  /* 0x000000ffff047224 */ /* 0x000fe200078e000f */
[----:B------:R-:W-:Y:S01]  /*b5b0*/  SHF.L.U32 R22, R6, R9, RZ ;  /* 0x0000000906167219 */ /* 0x000fe200000006ff */
[----:B------:R-:W0:Y:S01]  /*b5c0*/  LDC R27, c[0x0][0x638] ;  /* 0x00018e00ff1b7b82 */ /* 0x000e220000000800 */
[----:B------:R-:W-:-:S07]  /*b5d0*/  LOP3.LUT R28, RZ, R8, RZ, 0x33, !PT ;  /* 0x00000008ff1c7212 */ /* 0x000fce00078e33ff */
[----:B------:R-:W0:Y:S01]  /*b5e0*/  LDC R29, c[0x0][0x610] ;  /* 0x00018400ff1d7b82 */ /* 0x000e220000000800 */
[----:B---34-:R-:W-:Y:S05]  /*b5f0*/  @!P0 BRA `(.L_x_287) ;  /* 0x0000000000288947 */ /* 0x018fea0003800000 */
[----:B------:R-:W3:Y:S02]  /*b600*/  LDC R4, c[0x0][0x64c] ;  /* 0x00019300ff047b82 */ /* 0x000ee40000000800 */
[----:B---3--:R-:W-:-:S05]  /*b610*/  IADD3 R9, P0, R15, R4, RZ ;  /* 0x000000040f097210 */ /* 0x008fca0007f1e0ff */
        /* <DEDUP_REMOVED lines=8> */
.L_x_287:
[----:B------:R-:W-:Y:S01]  /*b6a0*/  ISETP.NE.AND P0, PT, R2, 0x1, PT ;  /* 0x000000010200780c */ /* 0x000fe20003f05270 */
[----:B--2---:R-:W-:Y:S01]  /*b6b0*/  VIADD R7, R21, 0xffffffff ;  /* 0xffffffff15077836 */ /* 0x004fe20000000000 */
[----:B-1----:R-:W-:Y:S01]  /*b6c0*/  SHF.R.U64 R5, R4, R26, R5 ;  /* 0x0000001a04057219 */ /* 0x002fe20000001205 */
[----:B------:R-:W-:Y:S01]  /*b6d0*/  IMAD.MOV R14, RZ, RZ, -R14 ;  /* 0x000000ffff0e7224 */ /* 0x000fe200078e0a0e */
[----:B------:R-:W-:Y:S01]  /*b6e0*/  LOP3.LUT R4, R13, R28, RZ, 0xc0, !PT ;  /* 0x0000001c0d047212 */ /* 0x000fe200078ec0ff */
[----:B------:R-:W-:Y:S01]  /*b6f0*/  IMAD.MOV.U32 R8, RZ, RZ, R12 ;  /* 0x000000ffff087224 */ /* 0x000fe200078e000c */
[----:B------:R-:W-:Y:S01]  /*b700*/  LOP3.LUT R10, R10, R7, RZ, 0xc0, !PT ;  /* 0x000000070a0a7212 */ /* 0x000fe200078ec0ff */
[----:B------:R-:W-:Y:S02]  /*b710*/  IMAD.MOV R6, RZ, RZ, -R5 ;  /* 0x000000ffff067224 */ /* 0x000fe400078e0a05 */
[----:B------:R-:W-:-:S04]  /*b720*/  IMAD R4, R22, R5, R4 ;  /* 0x0000000516047224 */ /* 0x000fc800078e0204 */
[----:B------:R-:W-:Y:S02]  /*b730*/  @P0 IMAD R23, R20, R14, R3 ;  /* 0x0000000e14170224 */ /* 0x000fe400078e0203 */
[----:B0-----:R-:W-:Y:S02]  /*b740*/  IMAD R3, R6, R27, R15 ;  /* 0x0000001b06037224 */ /* 0x001fe400078e020f */
[----:B------:R-:W-:Y:S02]  /*b750*/  IMAD R7, R4, R29, R23 ;  /* 0x0000001d04077224 */ /* 0x000fe400078e0217 */
[----:B------:R-:W-:Y:S02]  /*b760*/  IMAD R4, R3, R21, R10 ;  /* 0x0000001503047224 */ /* 0x000fe400078e020a */
[----:B------:R-:W-:-:S03]  /*b770*/  IMAD.MOV.U32 R6, RZ, RZ, 0x1 ;  /* 0x00000001ff067424 */ /* 0x000fc600078e00ff */
[----:B------:R-:W-:Y:S02]  /*b780*/  SEL R9, R4, R7, !P0 ;  /* 0x0000000704097207 */ /* 0x000fe40004000000 */
[----:B------:R-:W-:-:S07]  /*b790*/  SEL R7, R7, R4, !P0 ;  /* 0x0000000407077207 */ /* 0x000fce0004000000 */
.L_x_285:
[----:B------:R-:W-:-:S08]  /*b7a0*/  NOP ;  /* 0x0000000000007918 */ /* 0x000fd00000000000 */
[----:B------:R-:W0:-:S00]  /*b7b0*/  USETMAXREG.DEALLOC.CTAPOOL 0x28 ;  /* 0x00000028000079c8 */ /* 0x000e0000080e0500 */
[----:B0-----:R-:W-:-:S13]  /*b7c0*/  ISETP.NE.AND P0, PT, R0, RZ, PT ;  /* 0x000000ff0000720c */ /* 0x001fda0003f05270 */
[----:B------:R-:W-:Y:S05]  /*b7d0*/  @P0 EXIT ;  /* 0x000000000000094d */ /* 0x000fea0003800000 */
[----:B------:R-:W-:Y:S01]  /*b7e0*/  LOP3.LUT P0, RZ, R6, 0xff, RZ, 0xc0, !PT ;  /* 0x000000ff06ff7812 */ /* 0x000fe2000780c0ff */
[----:B------:R-:W-:Y:S02]  /*b7f0*/  IMAD.MOV.U32 R3, RZ, RZ, 0x1 ;  /* 0x00000001ff037424 */ /* 0x000fe400078e00ff */
[----:B------:R-:W-:-:S10]  /*b800*/  IMAD.MOV.U32 R0, RZ, RZ, RZ ;  /* 0x000000ffff007224 */ /* 0x000fd400078e00ff */
[----:B------:R-:W-:Y:S05]  /*b810*/  @!P0 BRA `(.L_x_288) ;  /* 0x0000000c00648947 */ /* 0x000fea0003800000 */
[----:B------:R-:W0:Y:S01]  /*b820*/  LDC R0, c[0x0][0x28c] ;  /* 0x0000a300ff007b82 */ /* 0x000e220000000800 */
[----:B------:R-:W-:Y:S01]  /*b830*/  ULDC UR5, c[0x0][0x658] ;  /* 0x0001960000057ab9 */ /* 0x000fe20000000800 */
[----:B------:R-:W-:Y:S01]  /*b840*/  UMOV UR7, 0xffffffff ;  /* 0xffffffff00077882 */ /* 0x000fe20000000000 */
[----:B------:R-:W-:Y:S01]  /*b850*/  ULDC UR6, c[0x0][0xc] ;  /* 0x0000030000067ab9 */ /* 0x000fe20000000800 */
[----:B------:R-:W-:Y:S01]  /*b860*/  USHF.L.U32 UR9, UR7, UR5, URZ ;  /* 0x0000000507097299 */ /* 0x000fe2000800063f */
[C---:B------:R-:W-:Y:S01]  /*b870*/  LOP3.LUT P2, RZ, R18.reuse, 0x7f, RZ, 0xc0, !PT ;  /* 0x0000007f12ff7812 */ /* 0x040fe2000784c0ff */
[----:B------:R-:W-:Y:S01]  /*b880*/  UMOV UR8, 0x1 ;  /* 0x0000000100087882 */ /* 0x000fe20000000000 */
[----:B------:R-:W-:Y:S01]  /*b890*/  ULDC UR7, c[0x0][0x10] ;  /* 0x0000040000077ab9 */ /* 0x000fe20000000800 */
[----:B------:R-:W-:Y:S01]  /*b8a0*/  LOP3.LUT P0, RZ, R18, 0x1f, RZ, 0xc0, !PT ;  /* 0x0000001f12ff7812 */ /* 0x000fe2000780c0ff */
[----:B------:R-:W-:Y:S01]  /*b8b0*/  UIMAD.WIDE.U32 UR6, UR6, UR7, URZ ;  /* 0x00000007060672a5 */ /* 0x000fe2000f8e003f */
[----:B------:R-:W-:Y:S01]  /*b8c0*/  BSSY B0, `(.L_x_288) ;  /* 0x00000ce000007945 */ /* 0x000fe20003800000 */
[----:B------:R-:W-:Y:S01]  /*b8d0*/  USHF.L.U32 UR5, UR8, UR5, URZ ;  /* 0x0000000508057299 */ /* 0x000fe2000800063f */
[----:B------:R-:W-:Y:S01]  /*b8e0*/  MOV R11, 0x1 ;  /* 0x00000001000b7802 */ /* 0x000fe20000000f00 */
[----:B------:R-:W-:Y:S01]  /*b8f0*/  ULDC UR4, c[0x0][0x600] ;  /* 0x0001800000047ab9 */ /* 0x000fe20000000800 */
[----:B------:R-:W-:Y:S01]  /*b900*/  ULDC UR8, c[0x0][0x14] ;  /* 0x0000050000087ab9 */ /* 0x000fe20000000800 */
[----:B------:R-:W-:Y:S01]  /*b910*/  LOP3.LUT R18, R19, 0x2, RZ, 0xfc, !PT ;  /* 0x0000000213127812 */ /* 0x000fe200078efcff */
[----:B------:R-:W-:Y:S01]  /*b920*/  UIMAD.WIDE.U32 UR30, UR6, UR8, URZ ;  /* 0x00000008061e72a5 */ /* 0x000fe2000f8e003f */
[----:B------:R-:W-:Y:S01]  /*b930*/  PLOP3.LUT P0, PT, P0, P2, PT, 0x8a, 0x0 ;  /* 0x000000000000781c */ /* 0x000fe20000705172 */
[----:B------:R-:W-:-:S02]  /*b940*/  UIMAD UR7, UR7, UR8, URZ ;  /* 0x00000008070772a4 */ /* 0x000fc4000f8e023f */
[----:B------:R-:W-:Y:S02]  /*b950*/  UIADD3 UR4, UR4, -0x1, URZ ;  /* 0xffffffff04047890 */ /* 0x000fe4000fffe03f */
[----:B------:R-:W-:Y:S01]  /*b960*/  ULOP3.LUT UR6, URZ, UR9, URZ, 0x33, !UPT ;  /* 0x000000093f067292 */ /* 0x000fe2000f8e333f */
[----:B0-----:R-:W-:Y:S01]  /*b970*/  VIADD R0, R0, 0x7f ;  /* 0x0000007f00007836 */ /* 0x001fe20000000000 */
[----:B------:R-:W-:Y:S01]  /*b980*/  UIADD3 UR7, UR31, UR7, URZ ;  /* 0x000000071f077290 */ /* 0x000fe2000fffe03f */
[----:B------:R-:W-:-:S03]  /*b990*/  ULDC.64 UR38, c[0x0][0x198] ;  /* 0x0000660000267ab9 */ /* 0x000fc60000000a00 */
[----:B------:R-:W-:-:S04]  /*b9a0*/  SHF.R.S32.HI R3, RZ, 0x1f, R0 ;  /* 0x0000001fff037819 */ /* 0x000fc80000011400 */
[----:B------:R-:W-:Y:S01]  /*b9b0*/  LEA.HI R3, R3, R0, RZ, 0x7 ;  /* 0x0000000003037211 */ /* 0x000fe200078f38ff */
[----:B------:R-:W-:-:S03]  /*b9c0*/  IMAD.MOV.U32 R0, RZ, RZ, RZ ;  /* 0x000000ffff007224 */ /* 0x000fc600078e00ff */
[----:B------:R-:W-:Y:S01]  /*b9d0*/  SHF.R.S32.HI R13, RZ, 0x7, R3 ;  /* 0x00000007ff0d7819 */ /* 0x000fe20000011403 */
[----:B------:R-:W-:-:S04]  /*b9e0*/  IMAD.MOV.U32 R3, RZ, RZ, 0x1 ;  /* 0x00000001ff037424 */ /* 0x000fc800078e00ff */
[----:B------:R-:W-:-:S07]  /*b9f0*/  VIADD R10, R13, 0x1 ;  /* 0x000000010d0a7836 */ /* 0x000fce0000000000 */
.L_x_300:
[----:B------:R-:W-:-:S03]  /*ba00*/  UMOV UR8, 0xffffffff ;  /* 0xffffffff00087882 */ /* 0x000fc60000000000 */
[----:B------:R-:W-:Y:S05]  /*ba10*/  BRA.DIV UR8, `(.L_x_289) ;  /* 0x0000000e08887947 */ /* 0x000fea000b800000 */
[----:B------:R-:W-:-:S13]  /*ba20*/  ELECT P6, URZ, PT ;  /* 0x00000000003f782f */ /* 0x000fda00038c0000 */
.L_x_309:
[----:B------:R-:W0:Y:S01]  /*ba30*/  LDC R4, c[0x0][0x28c] ;  /* 0x0000a300ff047b82 */ /* 0x000e220000000800 */
[----:B------:R-:W-:Y:S01]  /*ba40*/  BSSY B1, `(.L_x_290) ;  /* 0x0000043000017945 */ /* 0x000fe20003800000 */
[----:B0-----:R-:W-:-:S13]  /*ba50*/  ISETP.LT.OR P6, PT, R4, 0x1, !P6 ;  /* 0x000000010400780c */ /* 0x001fda00077c1670 */
[----:B------:R-:W-:Y:S05]  /*ba60*/  @P6 BRA `(.L_x_291) ;  /* 0x0000000400006947 */ /* 0x000fea0003800000 */
[----:B------:R-:W-:Y:S01]  /*ba70*/  IMAD.SHL.U32 R14, R7, 0x100, RZ ;  /* 0x00000100070e7824 */ /* 0x000fe200078e00ff */
[----:B------:R-:W-:Y:S01]  /*ba80*/  MOV R6, R0 ;  /* 0x0000000000067202 */ /* 0x000fe20000000f00 */
[----:B------:R-:W-:Y:S02]  /*ba90*/  IMAD.SHL.U32 R15, R9, 0x80, RZ ;  /* 0x00000080090f7824 */ /* 0x000fe400078e00ff */
[----:B------:R-:W-:Y:S02]  /*baa0*/  IMAD.MOV.U32 R20, RZ, RZ, RZ ;  /* 0x000000ffff147224 */ /* 0x000fe400078e00ff */
[----:B------:R-:W-:Y:S02]  /*bab0*/  IMAD.MOV.U32 R4, RZ, RZ, R10 ;  /* 0x000000ffff047224 */ /* 0x000fe400078e000a */
[----:B------:R-:W-:-:S07]  /*bac0*/  IMAD.MOV.U32 R5, RZ, RZ, R3 ;  /* 0x000000ffff057224 */ /* 0x000fce00078e0003 */
.L_x_295:
[----:B------:R-:W0:Y:S01]  /*bad0*/  S2R R12, SR_CgaCtaId ;  /* 0x00000000000c7919 */ /* 0x000e220000008800 */
[----:B------:R-:W-:Y:S01]  /*bae0*/  MOV R7, 0x400 ;  /* 0x0000040000077802 */ /* 0x000fe20000000f00 */
[----:B------:R-:W1:Y:S03]  /*baf0*/  @!P2 LDC R9, c[0x0][0x500] ;  /* 0x00014000ff09ab82 */ /* 0x000e660000000800 */
[----:B0-----:R-:W-:Y:S02]  /*bb00*/  LEA R21, R12, R7, 0x18 ;  /* 0x000000070c157211 */ /* 0x001fe400078ec0ff */
[----:B------:R-:W-:-:S03]  /*bb10*/  SHF.L.U32 R7, R5, 0x1f, RZ ;  /* 0x0000001f05077819 */ /* 0x000fc600000006ff */
[----:B------:R-:W-:-:S04]  /*bb20*/  IMAD R12, R6, 0x8, R21 ;  /* 0x00000008060c7824 */ /* 0x000fc800078e0215 */
[----:B------:R-:W0:Y:S02]  /*bb30*/  SYNCS.PHASECHK.TRANS64.TRYWAIT P1, [R12+URZ+0x10], R7 ;  /* 0x000010070c0075a7 */ /* 0x000e24000802017f */
[----:B01----:R-:W-:Y:S05]  /*bb40*/  @!P1 BRA `(.L_x_292) ;  /* 0x0000000c005c9947 */ /* 0x003fea0003800000 */
.L_x_310:
[----:B0-----:R-:W-:Y:S01]  /*bb50*/  PRMT R7, R18, 0x9910, RZ ;  /* 0x0000991012077816 */ /* 0x001fe200000000ff */
[----:B------:R0:W-:Y:S03]  /*bb60*/  @!P2 SYNCS.ARRIVE.TRANS64 RZ, [R12+URZ], R9 ;  /* 0x000000090cffa9a7 */ /* 0x0001e6000800003f */
[----:B------:R-:W-:-:S13]  /*bb70*/  ISETP.NE.AND P1, PT, R7, 0x2, PT ;  /* 0x000000020700780c */ /* 0x000fda0003f25270 */
[----:B0-----:R-:W-:Y:S05]  /*bb80*/  @P1 BRA `(.L_x_293) ;  /* 0x0000000000041947 */ /* 0x001fea0003800000 */
[----:B------:R-:W-:Y:S01]  /*bb90*/  BPT.TRAP 0x1 ;  /* 0x000000040000795c */ /* 0x000fe20000300000 */
.L_x_293:
[----:B------:R-:W-:Y:S05]  /*bba0*/  @P0 BRA `(.L_x_294) ;  /* 0x0000000000040947 */ /* 0x000fea0003800000 */
[----:B------:R-:W-:Y:S01]  /*bbb0*/  BPT.TRAP 0x1 ;  /* 0x000000040000795c */ /* 0x000fe20000300000 */
.L_x_294:
[--C-:B------:R-:W-:Y:S01]  /*bbc0*/  IMAD R7, R6, 0x10000, R21.reuse ;  /* 0x0001000006077824 */ /* 0x100fe200078e0215 */
[----:B------:R-:W-:Y:S01]  /*bbd0*/  R2UR UR34, R20 ;  /* 0x00000000142272ca */ /* 0x000fe200000e0000 */
[----:B------:R-:W-:Y:S01]  /*bbe0*/  IMAD R21, R6, 0x8000, R21 ;  /* 0x0000800006157824 */ /* 0x000fe200078e0215 */
[----:B------:R-:W-:Y:S01]  /*bbf0*/  R2UR UR33, R12 ;  /* 0x000000000c2172ca */ /* 0x000fe200000e0000 */
[----:B------:R-:W-:Y:S01]  /*bc00*/  VIADD R4, R4, 0xffffffff ;  /* 0xffffffff04047836 */ /* 0x000fe20000000000 */
[----:B------:R-:W-:Y:S01]  /*bc10*/  R2UR UR24, R7 ;  /* 0x00000000071872ca */ /* 0x000fe200000e0000 */
[----:B------:R-:W-:Y:S01]  /*bc20*/  UIADD3 UR14, UP0, UR38, 0xf0, URZ ;  /* 0x000000f0260e7890 */ /* 0x000fe2000ff1e03f */
[----:B------:R-:W-:Y:S01]  /*bc30*/  R2UR UR8, R21 ;  /* 0x00000000150872ca */ /* 0x000fe200000e0000 */
[----:B------:R-:W-:Y:S01]  /*bc40*/  UIADD3 UR40, UP1, UR38, 0x1f0, URZ ;  /* 0x000001f026287890 */ /* 0x000fe2000ff3e03f */
[----:B------:R-:W-:Y:S01]  /*bc50*/  R2UR UR36, R8 ;  /* 0x00000000082472ca */ /* 0x000fe200000e0000 */
[----:B------:R-:W-:Y:S01]  /*bc60*/  UIADD3.X UR15, URZ, UR39, URZ, UP0, !UPT ;  /* 0x000000273f0f7290 */ /* 0x000fe200087fe43f */
[----:B------:R-:W-:Y:S01]  /*bc70*/  R2UR UR35, R14 ;  /* 0x000000000e2372ca */ /* 0x000fe200000e0000 */
[----:B------:R-:W-:Y:S01]  /*bc80*/  UIADD3.X UR41, URZ, UR39, URZ, UP1, !UPT ;  /* 0x000000273f297290 */ /* 0x000fe20008ffe43f */
[----:B------:R-:W-:Y:S01]  /*bc90*/  R2UR UR19, R15 ;  /* 0x000000000f1372ca */ /* 0x000fe200000e0000 */
[----:B------:R-:W-:Y:S01]  /*bca0*/  UIADD3 UR26, UR34, 0x40, URZ ;  /* 0x00000040221a7890 */ /* 0x000fe2000fffe03f */
[----:B------:R-:W-:Y:S01]  /*bcb0*/  ISETP.GT.AND P3, PT, R4, 0x1, PT ;  /* 0x000000010400780c */ /* 0x000fe20003f64270 */
[----:B------:R-:W-:Y:S01]  /*bcc0*/  VIADD R6, R6, 0x1 ;  /* 0x0000000106067836 */ /* 0x000fe20000000000 */
[----:B------:R-:W-:Y:S01]  /*bcd0*/  UMOV UR22, 0x0 ;  /* 0x0000000000167882 */ /* 0x000fe20000000000 */
[----:B------:R-:W-:Y:S01]  /*bce0*/  UIADD3 UR32, UR24, 0x100, URZ ;  /* 0x0000010018207890 */ /* 0x000fe2000fffe03f */
[----:B------:R-:W-:Y:S01]  /*bcf0*/  VIADD R20, R20, 0x80 ;  /* 0x0000008014147836 */ /* 0x000fe20000000000 */
[----:B------:R-:W-:Y:S01]  /*bd00*/  UIADD3 UR24, UR24, 0x8100, URZ ;  /* 0x0000810018187890 */ /* 0x000fe2000fffe03f */
[----:B------:R-:W-:Y:S01]  /*bd10*/  ISETP.NE.AND P1, PT, R6, 0x2, PT ;  /* 0x000000020600780c */ /* 0x000fe20003f25270 */
[----:B------:R-:W-:-:S02]  /*bd20*/  UIADD3 UR16, UR8, 0x20100, URZ ;  /* 0x0002010008107890 */ /* 0x000fc4000fffe03f */
[----:B------:R-:W-:Y:S01]  /*bd30*/  UIADD3 UR8, UR8, 0x24100, URZ ;  /* 0x0002410008087890 */ /* 0x000fe2000fffe03f */
[----:B------:R-:W-:Y:S01]  /*bd40*/  SEL R12, RZ, 0x1, P1 ;  /* 0x00000001ff0c7807 */ /* 0x000fe20000800000 */
[----:B------:R-:W-:Y:S01]  /*bd50*/  UMOV UR23, 0x10000000 ;  /* 0x1000000000177882 */ /* 0x000fe20000000000 */
[----:B------:R-:W-:Y:S01]  /*bd60*/  UMOV UR25, UR33 ;  /* 0x0000002100197c82 */ /* 0x000fe20008000000 */
[----:B------:R-:W-:Y:S01]  /*bd70*/  UMOV UR28, UR36 ;  /* 0x00000024001c7c82 */ /* 0x000fe20008000000 */
[----:B------:R-:W-:Y:S01]  /*bd80*/  UMOV UR27, UR35 ;  /* 0x00000023001b7c82 */ /* 0x000fe20008000000 */
[----:B------:R-:W-:Y:S01]  /*bd90*/  UMOV UR17, UR33 ;  /* 0x0000002100117c82 */ /* 0x000fe20008000000 */
[----:B------:R-:W-:Y:S01]  /*bda0*/  UMOV UR18, UR34 ;  /* 0x0000002200127c82 */ /* 0x000fe20008000000 */
[----:B------:R-:W-:Y:S01]  /*bdb0*/  UMOV UR20, UR36 ;  /* 0x0000002400147c82 */ /* 0x000fe20008000000 */
[----:B------:R0:W-:Y:S01]  /*bdc0*/  UTMALDG.3D [UR32], [UR14], desc[UR22] ;  /* 0x000016200e0075b4 */ /* 0x0001e20008011000 */
[----:B------:R-:W-:Y:S01]  /*bdd0*/  UMOV UR9, UR33 ;  /* 0x0000002100097c82 */ /* 0x000fe20008000000 */
[----:B------:R-:W-:Y:S01]  /*bde0*/  UMOV UR11, UR19 ;  /* 0x00000013000b7c82 */ /* 0x000fe20008000000 */
[----:B------:R-:W-:Y:S01]  /*bdf0*/  UMOV UR12, UR36 ;  /* 0x00000024000c7c82 */ /* 0x000fe20008000000 */
[----:B------:R-:W-:Y:S01]  /*be00*/  UMOV UR10, UR26 ;  /* 0x0000001a000a7c82 */ /* 0x000fe20008000000 */
[----:B------:R-:W-:-:S02]  /*be10*/  LOP3.LUT R5, R5, R12, RZ, 0x3c, !PT ;  /* 0x0000000c05057212 */ /* 0x000fc400078e3cff */
[----:B------:R-:W-:Y:S01]  /*be20*/  SEL R6, R6, RZ, P1 ;  /* 0x000000ff06067207 */ /* 0x000fe20000800000 */
[----:B------:R0:W-:Y:S01]  /*be30*/  UTMALDG.3D [UR24], [UR14], desc[UR22] ;  /* 0x000016180e0075b4 */ /* 0x0001e20008011000 */
[----:B------:R0:W-:Y:S01]  /*be40*/  UTMALDG.3D [UR16], [UR40], desc[UR22] ;  /* 0x00001610280075b4 */ /* 0x0001e20008011000 */
[----:B------:R0:W-:Y:S02]  /*be50*/  UTMALDG.3D [UR8], [UR40], desc[UR22] ;  /* 0x00001608280075b4 */ /* 0x0001e40008011000 */
[----:B0-----:R-:W-:Y:S05]  /*be60*/  @P3 BRA `(.L_x_295) ;  /* 0xfffffffc00183947 */ /* 0x001fea000383ffff */
.L_x_291:
[----:B------:R-:W-:Y:S05]  /*be70*/  BSYNC B1 ;  /* 0x0000000000017941 */ /* 0x000fea0003800000 */
.L_x_290:
[----:B------:R-:W-:Y:S01]  /*be80*/  LOP3.LUT P3, RZ, R11, 0xff, RZ, 0xc0, !PT ;  /* 0x000000ff0bff7812 */ /* 0x000fe2000786c0ff */
[----:B------:R-:W-:Y:S01]  /*be90*/  IMAD.IADD R0, R13, 0x1, R0 ;  /* 0x000000010d007824 */ /* 0x000fe200078e0200 */
[----:B------:R-:W-:Y:S01]  /*bea0*/  IADD3 R16, P4, R16, UR30, RZ ;  /* 0x0000001e10107c10 */ /* 0x000fe2000ff9e0ff */
[----:B------:R-:W-:Y:S01]  /*beb0*/  ULDC.64 UR8, c[0x0][0x650] ;  /* 0x0001940000087ab9 */ /* 0x000fe20000000a00 */
[----:B------:R-:W-:Y:S01]  /*bec0*/  BSSY B1, `(.L_x_296) ;  /* 0x000006b000017945 */ /* 0x000fe20003800000 */
[----:B------:R-:W-:Y:S01]  /*bed0*/  IMAD.MOV.U32 R7, RZ, RZ, -0x1 ;  /* 0xffffffffff077424 */ /* 0x000fe200078e00ff */
[----:B------:R-:W-:Y:S01]  /*bee0*/  SHF.R.U32.HI R4, RZ, 0x1, R0 ;  /* 0x00000001ff047819 */ /* 0x000fe20000011600 */
[----:B------:R-:W-:Y:S01]  /*bef0*/  IMAD.MOV.U32 R8, RZ, RZ, -0x1 ;  /* 0xffffffffff087424 */ /* 0x000fe200078e00ff */
[----:B------:R-:W-:Y:S02]  /*bf00*/  ISETP.GT.U32.AND P1, PT, R0, 0x1, PT ;  /* 0x000000010000780c */ /* 0x000fe40003f24070 */
[----:B------:R-:W-:-:S02]  /*bf10*/  LOP3.LUT R4, R4, 0x1, RZ, 0xc0, !PT ;  /* 0x0000000104047812 */ /* 0x000fc400078ec0ff */
[----:B------:R-:W-:Y:S01]  /*bf20*/  ISETP.LT.U32.AND P1, PT, R13, 0x2, P1 ;  /* 0x000000020d00780c */ /* 0x000fe20000f21070 */
[----:B------:R-:W0:Y:S01]  /*bf30*/  @P3 S2R R6, SR_CgaCtaId ;  /* 0x0000000000063919 */ /* 0x000e220000008800 */
[----:B------:R-:W-:Y:S02]  /*bf40*/  @P3 MOV R5, 0x400 ;  /* 0x0000040000053802 */ /* 0x000fe40000000f00 */
[----:B------:R-:W-:Y:S02]  /*bf50*/  IADD3.X R17, R17, UR7, RZ, P4, !PT ;  /* 0x0000000711117c10 */ /* 0x000fe4000a7fe4ff */
[----:B------:R-:W-:Y:S02]  /*bf60*/  ISETP.GE.U32.AND P4, PT, R16, UR8, PT ;  /* 0x0000000810007c0c */ /* 0x000fe4000bf86070 */
[----:B------:R-:W-:Y:S02]  /*bf70*/  MOV R9, 0xffffffff ;  /* 0xffffffff00097802 */ /* 0x000fe40000000f00 */
[----:B------:R-:W-:-:S02]  /*bf80*/  LOP3.LUT R0, R0, 0x1, RZ, 0xc0, !PT ;  /* 0x0000000100007812 */ /* 0x000fc400078ec0ff */
[----:B------:R-:W-:Y:S02]  /*bf90*/  PRMT R11, RZ, 0x7610, R11 ;  /* 0x00007610ff0b7816 */ /* 0x000fe4000000000b */
[----:B0-----:R-:W-:-:S04]  /*bfa0*/  @P3 LEA R5, R6, R5, 0x18 ;  /* 0x0000000506053211 */ /* 0x001fc800078ec0ff */
[----:B------:R0:W-:Y:S01]  /*bfb0*/  @P3 SYNCS.ARRIVE.TRANS64.A1T0 RZ, [R5+URZ+0x38], RZ ;  /* 0x000038ff05ff39a7 */ /* 0x0001e2000810003f */
[----:B------:R-:W-:Y:S02]  /*bfc0*/  ISETP.NE.U32.AND P3, PT, R4, 0x1, PT ;  /* 0x000000010400780c */ /* 0x000fe40003f65070 */
[----:B------:R-:W-:Y:S02]  /*bfd0*/  SEL R4, RZ, 0x1, !P1 ;  /* 0x00000001ff047807 */ /* 0x000fe40004800000 */
[----:B------:R-:W-:Y:S02]  /*bfe0*/  ISETP.GE.U32.AND.EX P1, PT, R17, UR9, PT, P4 ;  /* 0x0000000911007c0c */ /* 0x000fe4000bf26140 */
[----:B------:R-:W-:-:S04]  /*bff0*/  ISETP.GT.U32.AND P3, PT, R13, 0x1, !P3 ;  /* 0x000000010d00780c */ /* 0x000fc80005f64070 */
[----:B0-----:R-:W-:-:S04]  /*c000*/  SEL R5, RZ, 0x1, !P3 ;  /* 0x00000001ff057807 */ /* 0x001fc80005800000 */
[--C-:B------:R-:W-:Y:S02]  /*c010*/  LOP3.LUT R3, R5, R3, R4.reuse, 0x96, !PT ;  /* 0x0000000305037212 */ /* 0x100fe400078e9604 */
[----:B------:R-:W-:Y:S01]  /*c020*/  PRMT R4, RZ, 0x7610, R4 ;  /* 0x00007610ff047816 */ /* 0x000fe20000000004 */
[----:B------:R-:W-:Y:S06]  /*c030*/  @P1 BRA `(.L_x_297) ;  /* 0x00000004004c1947 */ /* 0x000fec0003800000 */
[----:B------:R-:W-:Y:S01]  /*c040*/  ULDC.64 UR8, c[0x0][0x628] ;  /* 0x00018a0000087ab9 */ /* 0x000fe20000000a00 */
[----:B------:R-:W0:Y:S01]  /*c050*/  S2R R14, SR_CTAID.X ;  /* 0x00000000000e7919 */ /* 0x000e220000002500 */
[----:B------:R-:W-:Y:S01]  /*c060*/  ISETP.NE.U32.AND P1, PT, RZ, UR8, PT ;  /* 0x00000008ff007c0c */ /* 0x000fe2000bf25070 */
[----:B------:R-:W-:Y:S01]  /*c070*/  ULDC UR11, c[0x0][0x630] ;  /* 0x00018c00000b7ab9 */ /* 0x000fe20000000800 */
[----:B------:R-:W-:Y:S01]  /*c080*/  IMAD.MOV.U32 R4, RZ, RZ, R16 ;  /* 0x000000ffff047224 */ /* 0x000fe200078e0010 */
[----:B------:R-:W1:Y:S01]  /*c090*/  S2R R12, SR_CTAID.Y ;  /* 0x00000000000c7919 */ /* 0x000e620000002600 */
[----:B------:R-:W-:Y:S01]  /*c0a0*/  ISETP.NE.AND.EX P1, PT, RZ, UR9, PT, P1 ;  /* 0x00000009ff007c0c */ /* 0x000fe2000bf25310 */
[----:B------:R-:W-:-:S12]  /*c0b0*/  IMAD.MOV.U32 R5, RZ, RZ, R17 ;  /* 0x000000ffff057224 */ /* 0x000fd800078e0011 */
[----:B------:R-:W-:Y:S05]  /*c0c0*/  @!P1 BRA `(.L_x_298) ;  /* 0x0000000000289947 */ /* 0x000fea0003800000 */
[----:B------:R-:W-:Y:S02]  /*c0d0*/  ULDC UR10, c[0x0][0x634] ;  /* 0x00018d00000a7ab9 */ /* 0x000fe40000000800 */
[----:B------:R-:W-:-:S05]  /*c0e0*/  IADD3 R9, P1, R16, UR10, RZ ;  /* 0x0000000a10097c10 */ /* 0x000fca000ff3e0ff */
[----:B------:R-:W-:-:S04]  /*c0f0*/  IMAD.X R15, RZ, RZ, R17, P1 ;  /* 0x000000ffff0f7224 */ /* 0x000fc800008e0611 */
[----:B------:R-:W-:-:S04]  /*c100*/  IMAD.WIDE.U32 R6, R15, UR8, RZ ;  /* 0x000000080f067c25 */ /* 0x000fc8000f8e00ff */
[----:B------:R-:W-:-:S04]  /*c110*/  IMAD.WIDE.U32 R6, P1, R9, UR9, R6 ;  /* 0x0000000909067c25 */ /* 0x000fc8000f820006 */
[----:B------:R-:W-:-:S04]  /*c120*/  IMAD.WIDE.U32 R8, R9, UR8, RZ ;  /* 0x0000000809087c25 */ /* 0x000fc8000f8e00ff */
[----:B------:R-:W-:Y:S01]  /*c130*/  IMAD.X R5, RZ, RZ, RZ, P1 ;  /* 0x000000ffff057224 */ /* 0x000fe200008e06ff */
[----:B------:R-:W-:Y:S01]  /*c140*/  IADD3 RZ, P1, R9, R6, RZ ;  /* 0x0000000609ff7210 */ /* 0x000fe20007f3e0ff */
[----:B------:R-:W-:-:S04]  /*c150*/  IMAD.MOV.U32 R4, RZ, RZ, R7 ;  /* 0x000000ffff047224 */ /* 0x000fc800078e0007 */
[----:B------:R-:W-:-:S08]  /*c160*/  IMAD.WIDE.U32.X R4, R15, UR9, R4, P1 ;  /* 0x000000090f047c25 */ /* 0x000fd000088e0404 */
.L_x_298:
[--C-:B------:R-:W-:Y:S01]  /*c170*/  SHF.R.U64 R8, R4, UR11, R5.reuse ;  /* 0x0000000b04087c19 */ /* 0x100fe20008001205 */
[----:B------:R-:W-:Y:S01]  /*c180*/  ULDC.64 UR8, c[0x0][0x620] ;  /* 0x0001880000087ab9 */ /* 0x000fe20000000a00 */
[----:B------:R-:W-:Y:S01]  /*c190*/  SHF.R.U32.HI R4, RZ, UR11, R5 ;  /* 0x0000000bff047c19 */ /* 0x000fe20008011605 */
[----:B------:R-:W2:Y:S01]  /*c1a0*/  LDC R25, c[0x0][0x144] ;  /* 0x00005100ff197b82 */ /* 0x000ea20000000800 */
[----:B------:R-:W-:Y:S01]  /*c1b0*/  IADD3 R7, P1, RZ, -R8, RZ ;  /* 0x80000008ff077210 */ /* 0x000fe20007f3e0ff */
[----:B------:R-:W-:Y:S01]  /*c1c0*/  ULDC.64 UR12, c[0x0][0x640] ;  /* 0x00019000000c7ab9 */ /* 0x000fe20000000a00 */
[----:B0-----:R-:W-:Y:S01]  /*c1d0*/  I2FP.F32.U32 R9, R14 ;  /* 0x0000000e00097245 */ /* 0x001fe20000201000 */
[----:B------:R-:W-:Y:S02]  /*c1e0*/  ULDC UR10, c[0x0][0x608] ;  /* 0x00018200000a7ab9 */ /* 0x000fe40000000800 */
[----:B------:R-:W-:Y:S01]  /*c1f0*/  IMAD.X R4, RZ, RZ, ~R4, P1 ;  /* 0x000000ffff047224 */ /* 0x000fe200008e0e04 */
[----:B------:R-:W-:Y:S01]  /*c200*/  ISETP.NE.U32.AND P1, PT, RZ, UR12, PT ;  /* 0x0000000cff007c0c */ /* 0x000fe2000bf25070 */
[----:B------:R-:W0:Y:S02]  /*c210*/  LDC R21, c[0x0][0x148] ;  /* 0x00005200ff157b82 */ /* 0x000e240000000800 */
[----:B------:R-:W-:Y:S01]  /*c220*/  IMAD R6, R4, UR8, RZ ;  /* 0x0000000804067c24 */ /* 0x000fe2000f8e02ff */
[----:B------:R-:W-:Y:S01]  /*c230*/  ISETP.NE.AND.EX P1, PT, RZ, UR13, PT, P1 ;  /* 0x0000000dff007c0c */ /* 0x000fe2000bf25310 */
[----:B------:R-:W-:Y:S01]  /*c240*/  IMAD.WIDE.U32 R4, R7, UR8, R16 ;  /* 0x0000000807047c25 */ /* 0x000fe2000f8e0010 */
[----:B------:R-:W-:-:S03]  /*c250*/  ULDC UR8, c[0x0][0x150] ;  /* 0x0000540000087ab9 */ /* 0x000fc60000000800 */
[----:B------:R-:W-:Y:S02]  /*c260*/  IMAD R7, R7, UR9, R6 ;  /* 0x0000000907077c24 */ /* 0x000fe4000f8e0206 */
[----:B------:R-:W-:Y:S01]  /*c270*/  FMUL R6, R9, UR8 ;  /* 0x0000000809067c20 */ /* 0x000fe20008400000 */
[----:B------:R-:W-:Y:S01]  /*c280*/  ULDC UR8, c[0x0][0x618] ;  /* 0x0001860000087ab9 */ /* 0x000fe20000000800 */
[----:B------:R-:W-:Y:S01]  /*c290*/  ULDC UR9, c[0x0][0x154] ;  /* 0x0000550000097ab9 */ /* 0x000fe20000000800 */
[----:B------:R-:W-:-:S03]  /*c2a0*/  IMAD.IADD R5, R5, 0x1, R7 ;  /* 0x0000000105057824 */ /* 0x000fc600078e0207 */
[----:B------:R-:W3:Y:S02]  /*c2b0*/  F2I.U32.TRUNC.NTZ R6, R6 ;  /* 0x0000000600067305 */ /* 0x000ee4000020f000 */
[----:B------:R-:W-:Y:S02]  /*c2c0*/  SHF.R.U64 R9, R4, UR8, R5 ;  /* 0x0000000804097c19 */ /* 0x000fe40008001205 */
[----:B-1----:R-:W-:-:S05]  /*c2d0*/  I2FP.F32.U32 R4, R12 ;  /* 0x0000000c00047245 */ /* 0x002fca0000201000 */
[----:B------:R-:W-:Y:S01]  /*c2e0*/  FMUL R22, R4, UR9 ;  /* 0x0000000904167c20 */ /* 0x000fe20008400000 */
[----:B------:R-:W-:Y:S01]  /*c2f0*/  SHF.R.U32.HI R4, RZ, UR8, R5 ;  /* 0x00000008ff047c19 */ /* 0x000fe20008011605 */
[----:B------:R-:W-:-:S03]  /*c300*/  ULDC UR8, c[0x0][0x658] ;  /* 0x0001960000087ab9 */ /* 0x000fc60000000800 */
[--C-:B------:R-:W-:Y:S01]  /*c310*/  SHF.R.U64 R20, R9, UR10, R4.reuse ;  /* 0x0000000a09147c19 */ /* 0x100fe20008001204 */
[----:B------:R-:W1:Y:S01]  /*c320*/  F2I.U32.TRUNC.NTZ R22, R22 ;  /* 0x0000001600167305 */ /* 0x000e62000020f000 */
[----:B------:R-:W-:Y:S02]  /*c330*/  SHF.R.U32.HI R5, RZ, UR10, R4 ;  /* 0x0000000aff057c19 */ /* 0x000fe40008011604 */
[----:B---3--:R-:W-:Y:S02]  /*c340*/  IADD3 R6, -R6, RZ, RZ ;  /* 0x000000ff06067210 */ /* 0x008fe40007ffe1ff */
[--C-:B------:R-:W-:Y:S02]  /*c350*/  SHF.R.U64 R15, R20, UR8, R5.reuse ;  /* 0x00000008140f7c19 */ /* 0x100fe40008001205 */
[----:B------:R-:W-:Y:S01]  /*c360*/  SHF.R.U32.HI R23, RZ, UR8, R5 ;  /* 0x00000008ff177c19 */ /* 0x000fe20008011605 */
[----:B--2---:R-:W-:Y:S02]  /*c370*/  IMAD R14, R25, R6, R14 ;  /* 0x00000006190e7224 */ /* 0x004fe400078e020e */
[----:B------:R-:W-:-:S02]  /*c380*/  IMAD.MOV.U32 R4, RZ, RZ, R15 ;  /* 0x000000ffff047224 */ /* 0x000fc400078e000f */
[----:B------:R-:W-:Y:S01]  /*c390*/  IMAD.MOV.U32 R5, RZ, RZ, R23 ;  /* 0x000000ffff057224 */ /* 0x000fe200078e0017 */
[----:B------:R-:W-:Y:S06]  /*c3a0*/  @!P1 BRA `(.L_x_299) ;  /* 0x0000000000289947 */ /* 0x000fec0003800000 */
[----:B------:R-:W-:Y:S02]  /*c3b0*/  ULDC UR8, c[0x0][0x64c] ;  /* 0x0001930000087ab9 */ /* 0x000fe40000000800 */
[----:B------:R-:W-:-:S05]  /*c3c0*/  IADD3 R5, P1, R15, UR8, RZ ;  /* 0x000000080f057c10 */ /* 0x000fca000ff3e0ff */
[----:B------:R-:W-:-:S04]  /*c3d0*/  IMAD.X R23, RZ, RZ, R23, P1 ;  /* 0x000000ffff177224 */ /* 0x000fc800008e0617 */
[----:B------:R-:W-:-:S04]  /*c3e0*/  IMAD.WIDE.U32 R6, R23, UR12, RZ ;  /* 0x0000000c17067c25 */ /* 0x000fc8000f8e00ff */
[----:B------:R-:W-:-:S04]  /*c3f0*/  IMAD.WIDE.U32 R6, P1, R5, UR13, R6 ;  /* 0x0000000d05067c25 */ /* 0x000fc8000f820006 */
[----:B------:R-:W-:-:S04]  /*c400*/  IMAD.WIDE.U32 R4, R5, UR12, RZ ;  /* 0x0000000c05047c25 */ /* 0x000fc8000f8e00ff */
[----:B------:R-:W-:Y:S01]  /*c410*/  IMAD.MOV.U32 R4, RZ, RZ, R7 ;  /* 0x000000ffff047224 */ /* 0x000fe200078e0007 */
[----:B------:R-:W-:Y:S01]  /*c420*/  IADD3 RZ, P3, R5, R6, RZ ;  /* 0x0000000605ff7210 */ /* 0x000fe20007f7e0ff */
[----:B------:R-:W-:-:S04]  /*c430*/  IMAD.X R5, RZ, RZ, RZ, P1 ;  /* 0x000000ffff057224 */ /* 0x000fc800008e06ff */
[----:B------:R-:W-:-:S08]  /*c440*/  IMAD.WIDE.U32.X R4, R23, UR13, R4, P3 ;  /* 0x0000000d17047c25 */ /* 0x000fd000098e0404 */
.L_x_299:
[----:B------:R-:W-:Y:S01]  /*c450*/  ISETP.NE.AND P1, PT, R2, 0x1, PT ;  /* 0x000000010200780c */ /* 0x000fe20003f25270 */
[----:B------:R-:W-:Y:S01]  /*c460*/  ULDC UR8, c[0x0][0x648] ;  /* 0x0001920000087ab9 */ /* 0x000fe20000000800 */
[----:B------:R-:W-:Y:S01]  /*c470*/  LOP3.LUT R20, R20, UR6, RZ, 0xc0, !PT ;  /* 0x0000000614147c12 */ /* 0x000fe2000f8ec0ff */
[----:B-1----:R-:W-:Y:S01]  /*c480*/  IMAD.MOV R22, RZ, RZ, -R22 ;  /* 0x000000ffff167224 */ /* 0x002fe200078e0a16 */
[----:B------:R-:W-:Y:S01]  /*c490*/  SHF.R.U64 R5, R4, UR8, R5 ;  /* 0x0000000804057c19 */ /* 0x000fe20008001205 */
[----:B------:R-:W-:Y:S01]  /*c4a0*/  ULDC UR8, c[0x0][0x638] ;  /* 0x00018e0000087ab9 */ /* 0x000fe20000000800 */
[----:B------:R-:W-:Y:S01]  /*c4b0*/  LOP3.LUT R6, R9, UR4, RZ, 0xc0, !PT ;  /* 0x0000000409067c12 */ /* 0x000fe2000f8ec0ff */
[----:B------:R-:W-:Y:S02]  /*c4c0*/  ULDC UR9, c[0x0][0x610] ;  /* 0x0001840000097ab9 */ /* 0x000fe40000000800 */
[----:B------:R-:W-:Y:S02]  /*c4d0*/  IMAD.MOV R4, RZ, RZ, -R5 ;  /* 0x000000ffff047224 */ /* 0x000fe400078e0a05 */
[----:B------:R-:W-:-:S02]  /*c4e0*/  IMAD R5, R5, UR5, R20 ;  /* 0x0000000505057c24 */ /* 0x000fc4000f8e0214 */
[----:B0-----:R-:W-:Y:S02]  /*c4f0*/  @P1 IMAD R14, R21, R22, R12 ;  /* 0x00000016150e1224 */ /* 0x001fe400078e020c */
[----:B------:R-:W-:Y:S01]  /*c500*/  IMAD R15, R4, UR8, R15 ;  /* 0x00000008040f7c24 */ /* 0x000fe2000f8e020f */
[----:B------:R-:W-:Y:S01]  /*c510*/  ULDC UR8, c[0x0][0x600] ;  /* 0x0001800000087ab9 */ /* 0x000fe20000000800 */
[----:B------:R-:W-:Y:S02]  /*c520*/  IMAD R14, R5, UR9, R14 ;  /* 0x00000009050e7c24 */ /* 0x000fe4000f8e020e */
[----:B------:R-:W-:Y:S02]  /*c530*/  IMAD R15, R15, UR8, R6 ;  /* 0x000000080f0f7c24 */ /* 0x000fe4000f8e0206 */
[----:B------:R-:W-:-:S03]  /*c540*/  IMAD.MOV.U32 R4, RZ, RZ, 0x1 ;  /* 0x00000001ff047424 */ /* 0x000fc600078e00ff */
[----:B------:R-:W-:Y:S02]  /*c550*/  SEL R9, R15, R14, !P1 ;  /* 0x0000000e0f097207 */ /* 0x000fe40004800000 */
[----:B------:R-:W-:-:S07]  /*c560*/  SEL R7, R14, R15, !P1 ;  /* 0x0000000f0e077207 */ /* 0x000fce0004800000 */
.L_x_297:
[----:B------:R-:W-:Y:S05]  /*c570*/  BSYNC B1 ;  /* 0x0000000000017941 */ /* 0x000fea0003800000 */
.L_x_296:
[----:B------:R-:W-:-:S13]  /*c580*/  LOP3.LUT P1, RZ, R4, 0xff, RZ, 0xc0, !PT ;  /* 0x000000ff04ff7812 */ /* 0x000fda000782c0ff */
[----:B------:R-:W-:Y:S05]  /*c590*/  @P1 BRA `(.L_x_300) ;  /* 0xfffffff400181947 */ /* 0x000fea000383ffff */
[----:B------:R-:W-:Y:S05]  /*c5a0*/  BSYNC B0 ;  /* 0x0000000000007941 */ /* 0x000fea0003800000 */
.L_x_288:
[----:B------:R-:W-:-:S03]  /*c5b0*/  UMOV UR8, 0xffffffff ;  /* 0xffffffff00087882 */ /* 0x000fc60000000000 */
[----:B------:R-:W-:Y:S05]  /*c5c0*/  BRA.DIV UR8, `(.L_x_301) ;  /* 0x0000000208d07947 */ /* 0x000fea000b800000 */
[----:B------:R-:W-:-:S13]  /*c5d0*/  ELECT P6, URZ, PT ;  /* 0x00000000003f782f */ /* 0x000fda00038c0000 */
.L_x_313:
[----:B------:R-:W-:Y:S04]  /*c5e0*/  BSSY B0, `(.L_x_302) ;  /* 0x0000019000007945 */ /* 0x000fe80003800000 */
[----:B------:R-:W-:Y:S05]  /*c5f0*/  @!P6 BRA `(.L_x_303) ;  /* 0x00000000005ce947 */ /* 0x000fea0003800000 */
[----:B------:R-:W-:-:S04]  /*c600*/  LOP3.LUT R19, R19, 0x2, RZ, 0xfc, !PT ;  /* 0x0000000213137812 */ /* 0x000fc800078efcff */
[----:B------:R-:W-:-:S13]  /*c610*/  ISETP.NE.AND P0, PT, R19, 0x3, PT ;  /* 0x000000031300780c */ /* 0x000fda0003f05270 */
[----:B------:R-:W-:Y:S05]  /*c620*/  @!P0 BRA `(.L_x_304) ;  /* 0x0000000000048947 */ /* 0x000fea0003800000 */
[----:B------:R-:W-:Y:S01]  /*c630*/  BPT.TRAP 0x1 ;  /* 0x000000040000795c */ /* 0x000fe20000300000 */
.L_x_304:
[----:B------:R-:W0:Y:S01]  /*c640*/  S2R R5, SR_CgaCtaId ;  /* 0x0000000000057919 */ /* 0x000e220000008800 */
[----:B------:R-:W-:Y:S02]  /*c650*/  MOV R2, 0x400 ;  /* 0x0000040000027802 */ /* 0x000fe40000000f00 */
[----:B------:R-:W-:Y:S02]  /*c660*/  SHF.L.U32 R4, R3, 0x1f, RZ ;  /* 0x0000001f03047819 */ /* 0x000fe400000006ff */
[----:B0-----:R-:W-:-:S04]  /*c670*/  LEA R5, R5, R2, 0x18 ;  /* 0x0000000205057211 */ /* 0x001fc800078ec0ff */
[----:B------:R-:W-:-:S05]  /*c680*/  IADD3 R5, R5, 0x10, RZ ;  /* 0x0000001005057810 */ /* 0x000fca0007ffe0ff */
[C---:B------:R-:W-:Y:S02]  /*c690*/  IMAD R7, R0.reuse, 0x8, R5 ;  /* 0x0000000800077824 */ /* 0x040fe400078e0205 */
[----:B------:R-:W-:Y:S02]  /*c6a0*/  VIADD R0, R0, 0x1 ;  /* 0x0000000100007836 */ /* 0x000fe40000000000 */
[----:B------:R-:W0:Y:S03]  /*c6b0*/  SYNCS.PHASECHK.TRANS64.TRYWAIT P0, [R7+URZ], R4 ;  /* 0x00000004070075a7 */ /* 0x000e26000800017f */
[----:B------:R-:W-:-:S04]  /*c6c0*/  ISETP.NE.AND P1, PT, R0, 0x2, PT ;  /* 0x000000020000780c */ /* 0x000fc80003f25270 */
[----:B------:R-:W-:Y:S02]  /*c6d0*/  SEL R2, RZ, 0x1, P1 ;  /* 0x00000001ff027807 */ /* 0x000fe40000800000 */
[----:B------:R-:W-:Y:S02]  /*c6e0*/  SEL R0, R0, RZ, P1 ;  /* 0x000000ff00007207 */ /* 0x000fe40000800000 */
[----:B------:R-:W-:Y:S01]  /*c6f0*/  LOP3.LUT R2, R3, R2, RZ, 0x3c, !PT ;  /* 0x0000000203027212 */ /* 0x000fe200078e3cff */
[----:B0-----:R-:W-:Y:S06]  /*c700*/  @!P0 BRA `(.L_x_305) ;  /* 0x0000000000a08947 */ /* 0x001fec0003800000 */
.L_x_314:
[----:B------:R-:W-:Y:S01]  /*c710*/  IMAD R5, R0, 0x8, R5 ;  /* 0x0000000800057824 */ /* 0x000fe200078e0205 */
[----:B------:R-:W-:-:S07]  /*c720*/  SHF.L.U32 R0, R2, 0x1f, RZ ;  /* 0x0000001f02007819 */ /* 0x000fce00000006ff */
.L_x_306:
[----:B-1----:R1:W2:Y:S02]  /*c730*/  SYNCS.PHASECHK.TRANS64.TRYWAIT P0, [R5+URZ], R0 ;  /* 0x00000000050075a7 */ /* 0x0022a4000800017f */
[----:B--2---:R-:W-:Y:S05]  /*c740*/  @!P0 NANOSLEEP.SYNCS 0x989680 ;  /* 0x009896800000895d */ /* 0x004fea0003900000 */
[----:B------:R-:W2:Y:S02]  /*c750*/  @!P0 SYNCS.PHASECHK.TRANS64 P0, [R5+URZ], R0 ;  /* 0x00000000050085a7 */ /* 0x000ea4000800007f */
[----:B--2---:R-:W-:Y:S05]  /*c760*/  @!P0 BRA `(.L_x_306) ;  /* 0xfffffffc00f08947 */ /* 0x004fea000383ffff */
.L_x_303:
[----:B------:R-:W-:Y:S05]  /*c770*/  BSYNC B0 ;  /* 0x0000000000007941 */ /* 0x000fea0003800000 */
.L_x_302:
[----:B------:R-:W-:Y:S05]  /*c780*/  EXIT ;  /* 0x000000000000794d */ /* 0x000fea0003800000 */
.L_x_17:
[----:B---3--:R3:W4:Y:S02]  /*c790*/  SYNCS.PHASECHK.TRANS64.TRYWAIT P1, [R3+URZ], R0 ;  /* 0x00000000030075a7 */ /* 0x008724000802017f */
[----:B----4-:R-:W-:Y:S05]  /*c7a0*/  @!P1 NANOSLEEP.SYNCS 0x989680 ;  /* 0x009896800000995d */ /* 0x010fea0003900000 */
[----:B------:R-:W4:Y:S02]  /*c7b0*/  @!P1 SYNCS.PHASECHK.TRANS64 P1, [R3+URZ], R0 ;  /* 0x00000000030095a7 */ /* 0x000f24000802007f */
[----:B----4-:R-:W-:Y:S05]  /*c7c0*/  @!P1 BRA `(.L_x_17) ;  /* 0xfffffffc00f09947 */ /* 0x010fea000383ffff */
[----:B------:R-:W-:Y:S05]  /*c7d0*/  BRA `(.L_x_16) ;  /* 0xffffff48007c7947 */ /* 0x000fea000383ffff */
.L_x_22:
[----:B-1----:R-:W-:-:S04]  /*c7e0*/  IMAD.U32 R4, RZ, RZ, UR9 ;  /* 0x00000009ff047e24 */ /* 0x002fc8000f8e00ff */
[----:B------:R1:W2:Y:S03]  /*c7f0*/  SYNCS.PHASECHK.TRANS64.TRYWAIT P1, [R4+URZ], R3 ;  /* 0x00000003040075a7 */ /* 0x0002a6000802017f */
[----:B--2---:R-:W-:Y:S05]  /*c800*/  @!P1 NANOSLEEP.SYNCS 0x989680 ;  /* 0x009896800000995d */ /* 0x004fea0003900000 */
[----:B------:R-:W2:Y:S02]  /*c810*/  @!P1 SYNCS.PHASECHK.TRANS64 P1, [R4+URZ], R3 ;  /* 0x00000003040095a7 */ /* 0x000ea4000802007f */
[----:B--2---:R-:W-:Y:S05]  /*c820*/  @!P1 BRA `(.L_x_22) ;  /* 0xfffffffc00ec9947 */ /* 0x004fea000383ffff */
[----:B------:R-:W-:Y:S05]  /*c830*/  BRA `(.L_x_21) ;  /* 0xffffff5000707947 */ /* 0x000fea000383ffff */
.L_x_289:
[----:B------:R-:W-:Y:S01]  /*c840*/  BSSY B1, `(.L_x_307) ;  /* 0x0000006000017945 */ /* 0x000fe20003800000 */
[----:B------:R-:W-:-:S07]  /*c850*/  IMAD.MOV.U32 R15, RZ, RZ, -0x1 ;  /* 0xffffffffff0f7424 */ /* 0x000fce00078e00ff */
[----:B------:R-:W-:Y:S05]  /*c860*/  WARPSYNC.COLLECTIVE R15, `(.L_x_308) ;  /* 0x000000000f0c7348 */ /* 0x000fea0003c00000 */
[----:B------:R-:W-:Y:S02]  /*c870*/  ELECT P6, UR62, PT ;  /* 0x00000000003e782f */ /* 0x000fe400038c0000 */
[----:B------:R-:W-:Y:S01]  /*c880*/  MOV R14, UR62 ;  /* 0x0000003e000e7c02 */ /* 0x000fe20008000f00 */
[----:B------:R-:W-:Y:S10]  /*c890*/  ENDCOLLECTIVE ;  /* 0x000000000000791b */ /* 0x000ff40003800000 */
.L_x_308:
[----:B------:R-:W-:Y:S05]  /*c8a0*/  BSYNC B1 ;  /* 0x0000000000017941 */ /* 0x000fea0003800000 */
.L_x_307:
[----:B------:R-:W-:Y:S05]  /*c8b0*/  BRA `(.L_x_309) ;  /* 0xfffffff0005c7947 */ /* 0x000fea000383ffff */
.L_x_292:
[----:B0-----:R0:W1:Y:S02]  /*c8c0*/  SYNCS.PHASECHK.TRANS64.TRYWAIT P1, [R12+URZ+0x10], R7 ;  /* 0x000010070c0075a7 */ /* 0x001064000802017f */
[----:B-1----:R-:W-:Y:S05]  /*c8d0*/  @!P1 NANOSLEEP.SYNCS 0x989680 ;  /* 0x009896800000995d */ /* 0x002fea0003900000 */
[----:B------:R-:W1:Y:S02]  /*c8e0*/  @!P1 SYNCS.PHASECHK.TRANS64 P1, [R12+URZ+0x10], R7 ;  /* 0x000010070c0095a7 */ /* 0x000e64000802007f */
[----:B-1----:R-:W-:Y:S05]  /*c8f0*/  @!P1 BRA `(.L_x_292) ;  /* 0xfffffffc00f09947 */ /* 0x002fea000383ffff */
[----:B------:R-:W-:Y:S05]  /*c900*/  BRA `(.L_x_310) ;  /* 0xfffffff000907947 */ /* 0x000fea000383ffff */
.L_x_301:
[----:B------:R-:W-:Y:S01]  /*c910*/  BSSY B0, `(.L_x_311) ;  /* 0x0000006000007945 */ /* 0x000fe20003800000 */
[----:B------:R-:W-:-:S07]  /*c920*/  IMAD.MOV.U32 R15, RZ, RZ, -0x1 ;  /* 0xffffffffff0f7424 */ /* 0x000fce00078e00ff */
[----:B------:R-:W-:Y:S05]  /*c930*/  WARPSYNC.COLLECTIVE R15, `(.L_x_312) ;  /* 0x000000000f0c7348 */ /* 0x000fea0003c00000 */
[----:B------:R-:W-:Y:S02]  /*c940*/  ELECT P6, UR62, PT ;  /* 0x00000000003e782f */ /* 0x000fe400038c0000 */
[----:B------:R-:W-:Y:S01]  /*c950*/  MOV R14, UR62 ;  /* 0x0000003e000e7c02 */ /* 0x000fe20008000f00 */
[----:B------:R-:W-:Y:S10]  /*c960*/  ENDCOLLECTIVE ;  /* 0x000000000000791b */ /* 0x000ff40003800000 */
.L_x_312:
[----:B------:R-:W-:Y:S05]  /*c970*/  BSYNC B0 ;  /* 0x0000000000007941 */ /* 0x000fea0003800000 */
.L_x_311:
[----:B------:R-:W-:Y:S05]  /*c980*/  BRA `(.L_x_313) ;  /* 0xfffffffc00147947 */ /* 0x000fea000383ffff */
.L_x_305:
[----:B0-----:R0:W1:Y:S02]  /*c990*/  SYNCS.PHASECHK.TRANS64.TRYWAIT P0, [R7+URZ], R4 ;  /* 0x00000004070075a7 */ /* 0x001064000800017f */
[----:B-1----:R-:W-:Y:S05]  /*c9a0*/  @!P0 NANOSLEEP.SYNCS 0x989680 ;  /* 0x009896800000895d */ /* 0x002fea0003900000 */
[----:B------:R-:W1:Y:S02]  /*c9b0*/  @!P0 SYNCS.PHASECHK.TRANS64 P0, [R7+URZ], R4 ;  /* 0x00000004070085a7 */ /* 0x000e64000800007f */
[----:B-1----:R-:W-:Y:S05]  /*c9c0*/  @!P0 BRA `(.L_x_305) ;  /* 0xfffffffc00f08947 */ /* 0x002fea000383ffff */
[----:B------:R-:W-:Y:S05]  /*c9d0*/  BRA `(.L_x_314) ;  /* 0xfffffffc004c7947 */ /* 0x000fea000383ffff */
.L_x_315:
[----:B------:R-:W-:-:S00]  /*c9e0*/  BRA `(.L_x_315) ;  /* 0xfffffffc00fc7947 */ /* 0x000fc0000383ffff */
[----:B------:R-:W-:-:S00]  /*c9f0*/  NOP ;  /* 0x0000000000007918 */ /* 0x000fc00000000000 */
        /* <DEDUP_REMOVED lines=8> */
.L_x_316:


//--------------------- .nv.global.init           --------------------------
	.section	.nv.global.init,"aw",@progbits
.nv.global.init:
	.type		$str$22,@object
	.size		$str$22,($str$23 - $str$22)
$str$22:
        /*0000*/ 	.byte	0x6b, 0x5f, 0x74, 0x69, 0x6c, 0x65, 0x5f, 0x63, 0x6f, 0x75, 0x6e, 0x74, 0x20, 0x3e, 0x3d, 0x20
        /*0010*/ 	.byte	0x31, 0x00
	.type		$str$23,@object
	.size		$str$23,(__unnamed_1 - $str$23)
$str$23:
        /*0012*/ 	.byte	0x2f, 0x74, 0x6d, 0x70, 0x2f, 0x63, 0x75, 0x74, 0x6c, 0x61, 0x73, 0x73, 0x5f, 0x73, 0x77, 0x65
        /*0022*/ 	.byte	0x65, 0x70, 0x5f, 0x73, 0x72, 0x63, 0x2f, 0x69, 0x6e, 0x63, 0x6c, 0x75, 0x64, 0x65, 0x2f, 0x63
        /*0032*/ 	.byte	0x75, 0x74, 0x6c, 0x61, 0x73, 0x73, 0x2f, 0x67, 0x65, 0x6d, 0x6d, 0x2f, 0x63, 0x6f, 0x6c, 0x6c
        /*0042*/ 	.byte	0x65, 0x63, 0x74, 0x69, 0x76, 0x65, 0x2f, 0x73, 0x6d, 0x39, 0x30, 0x5f, 0x6d, 0x6d, 0x61, 0x5f
        /*0052*/ 	.byte	0x74, 0x6d, 0x61, 0x5f, 0x67, 0x6d, 0x6d, 0x61, 0x5f, 0x73, 0x73, 0x5f, 0x77, 0x61, 0x72, 0x70
        /*0062*/ 	.byte	0x73, 0x70, 0x65, 0x63, 0x69, 0x61, 0x6c, 0x69, 0x7a, 0x65, 0x64, 0x2e, 0x68, 0x70, 0x70, 0x00
	.type		__unnamed_1,@object
	.size		__unnamed_1,(.L_0 - __unnamed_1)
__unnamed_1:
        /*0072*/ 	.byte	0x76, 0x6f, 0x69, 0x64, 0x20, 0x63, 0x75, 0x74, 0x6c, 0x61, 0x73, 0x73, 0x3a, 0x3a, 0x67, 0x65
        /* <DEDUP_REMOVED lines=180> */
        /*0bc2*/ 	.byte	0x65, 0x6e, 0x74, 0x69, 0x74, 0x79, 0x5d, 0x00
.L_0:


//--------------------- .nv.shared._ZN7cutlass13device_kernelINS_4gemm6kernel13GemmUniversalIN4cute5tupleIJiiiiEEENS1_10collective13CollectiveMmaINS1_34MainloopSm90TmaGmmaWarpSpecializedILi2ENS5_IJNS4_1CILi1EEESB_SB_EEENS1_35KernelTmaWarpSpecializedCooperativeEEENS5_IJNSA_ILi256EEENSA_ILi128EEESG_EEENS_10bfloat16_tENS5_IJlSB_lEEESI_SJ_NS4_8TiledMMAINS4_8MMA_AtomIJNS4_4SM904GMMA28MMA_64x128x16_F32BF16BF16_SSILNSN_5MajorE0ELSP_0ELNSN_7ScaleInE1ELSQ_1EEEEEENS4_6LayoutINS5_IJNSA_ILi2EEESB_SB_EEENS5_IJSB_NSA_ILi0EEESW_EEEEENS5_IJNS4_10UnderscoreESZ_SZ_EEEEENS4_13SM90_TMA_LOADENS4_14ComposedLayoutINS4_7SwizzleILi3ELi4ELi3EEENS4_18smem_ptr_flag_bitsILi16EEENST_INS5_IJNSA_ILi8EEENSA_ILi64EEEEEENS5_IJS19_SB_EEEEEEEvNS4_8identityES12_S1D_vS1E_EENS_8epilogue10collective6detail29Sm90TmaWarpSpecializedAdapterINS1H_15DefaultEpilogueISI_SJ_SJ_NS1G_6thread17LinearCombinationISI_Li1EffLNS1L_9ScaleType4KindE0ELNS_15FloatRoundStyleE2ESI_EENS1_15EpilogueDefaultEEEEEvvEEEEvNT_6ParamsE --------------------------
	.section	.nv.shared._ZN7cutlass13device_kernelINS_4gemm6kernel13GemmUniversalIN4cute5tupleIJiiiiEEENS1_10collective13CollectiveMmaINS1_34MainloopSm90TmaGmmaWarpSpecializedILi2ENS5_IJNS4_1CILi1EEESB_SB_EEENS1_35KernelTmaWarpSpecializedCooperativeEEENS5_IJNSA_ILi256EEENSA_ILi128EEESG_EEENS_10bfloat16_tENS5_IJlSB_lEEESI_SJ_NS4_8TiledMMAINS4_8MMA_AtomIJNS4_4SM904GMMA28MMA_64x128x16_F32BF16BF16_SSILNSN_5MajorE0ELSP_0ELNSN_7ScaleInE1ELSQ_1EEEEEENS4_6LayoutINS5_IJNSA_ILi2EEESB_SB_EEENS5_IJSB_NSA_ILi0EEESW_EEEEENS5_IJNS4_10UnderscoreESZ_SZ_EEEEENS4_13SM90_TMA_LOADENS4_14ComposedLayoutINS4_7SwizzleILi3ELi4ELi3EEENS4_18smem_ptr_flag_bitsILi16EEENST_INS5_IJNSA_ILi8EEENSA_ILi64EEEEEENS5_IJS19_SB_EEEEEEEvNS4_8identityES12_S1D_vS1E_EENS_8epilogue10collective6detail29Sm90TmaWarpSpecializedAdapterINS1H_15DefaultEpilogueISI_SJ_SJ_NS1G_6thread17LinearCombinationISI_Li1EffLNS1L_9ScaleType4KindE0ELNS_15FloatRoundStyleE2ESI_EENS1_15EpilogueDefaultEEEEEvvEEEEvNT_6ParamsE,"aw",@nobits
	.sectionflags	@""
	.align	16
	.zero		1024


//--------------------- .nv.shared.reserved.0     --------------------------
	.section	.nv.shared.reserved.0,"aw",@nobits
	.weak		__nv_reservedSMEM_offset_0_alias
	.size		__nv_reservedSMEM_offset_0_alias, 0, 0
	.other		__nv_reservedSMEM_offset_0_alias,@"STO_CUDA_RESERVED_SHARED STV_DEFAULT"
__nv_reservedSMEM_offset_0_alias:
	.zero		0


//--------------------- .nv.global                --------------------------
	.section	.nv.global,"aw",@nobits
.nv.global:
	.type		_ZN40_INTERNAL_9ad97fb0_4_k_cu_9389d2a2_187484cute1_E,@object
	.size		_ZN40_INTERNAL_9ad97fb0_4_k_cu_9389d2a2_187484cute1_E,(_ZN40_INTERNAL_9ad97fb0_4_k_cu_9389d2a2_187484cuda3std3__45__cpo6cbeginE - _ZN40_INTERNAL_9ad97fb0_4_k_cu_9389d2a2_187484cute1_E)
_ZN40_INTERNAL_9ad97fb0_4_k_cu_9389d2a2_187484cute1_E:
	.zero		1
	.type		_ZN40_INTERNAL_9ad97fb0_4_k_cu_9389d2a2_187484cuda3std3__45__cpo6cbeginE,@object
	.size		_ZN40_INTERNAL_9ad97fb0_4_k_cu_9389d2a2_187484cuda3std3__45__cpo6cbeginE,(_ZN40_INTERNAL_9ad97fb0_4_k_cu_9389d2a2_187484cuda3std3__48in_placeE - _ZN40_INTERNAL_9ad97fb0_4_k_cu_9389d2a2_187484cuda3std3__45__cpo6cbeginE)
_ZN40_INTERNAL_9ad97fb0_4_k_cu_9389d2a2_187484cuda3std3__45__cpo6cbeginE:
	.zero		1
	.type		_ZN40_INTERNAL_9ad97fb0_4_k_cu_9389d2a2_187484cuda3std3__48in_placeE,@object
	.size		_ZN40_INTERNAL_9ad97fb0_4_k_cu_9389d2a2_187484cuda3std3__48in_placeE,(_ZN40_INTERNAL_9ad97fb0_4_k_cu_9389d2a2_187484cuda3std6ranges3__45__cpo9iter_moveE - _ZN40_INTERNAL_9ad97fb0_4_k_cu_9389d2a2_187484cuda3std3__48in_placeE)
_ZN40_INTERNAL_9ad97fb0_4_k_cu_9389d2a2_187484cuda3std3__48in_placeE:
	.zero		1
	.type		_ZN40_INTERNAL_9ad97fb0_4_k_cu_9389d2a2_187484cuda3std6ranges3__45__cpo9iter_moveE,@object
	.size		_ZN40_INTERNAL_9ad97fb0_4_k_cu_9389d2a2_187484cuda3std6ranges3__45__cpo9iter_moveE,(_ZN40_INTERNAL_9ad97fb0_4_k_cu_9389d2a2_187484cuda3std3__45__cpo5beginE - _ZN40_INTERNAL_9ad97fb0_4_k_cu_9389d2a2_187484cuda3std6ranges3__45__cpo9iter_moveE)
_ZN40_INTERNAL_9ad97fb0_4_k_cu_9389d2a2_187484cuda3std6ranges3__45__cpo9iter_moveE:
	.zero		1
	.type		_ZN40_INTERNAL_9ad97fb0_4_k_cu_9389d2a2_187484cuda3std3__45__cpo5beginE,@object
	.size		_ZN40_INTERNAL_9ad97fb0_4_k_cu_9389d2a2_187484cuda3std3__45__cpo5beginE,(_ZN40_INTERNAL_9ad97fb0_4_k_cu_9389d2a2_187484cuda3std3__442_GLOBAL__N__9ad97fb0_4_k_cu_9389d2a2_187486ignoreE - _ZN40_INTERNAL_9ad97fb0_4_k_cu_9389d2a2_187484cuda3std3__45__cpo5beginE)
_ZN40_INTERNAL_9ad97fb0_4_k_cu_9389d2a2_187484cuda3std3__45__cpo5beginE:
	.zero		1
	.type		_ZN40_INTERNAL_9ad97fb0_4_k_cu_9389d2a2_187484cuda3std3__442_GLOBAL__N__9ad97fb0_4_k_cu_9389d2a2_187486ignoreE,@object
	.size		_ZN40_INTERNAL_9ad97fb0_4_k_cu_9389d2a2_187484cuda3std3__442_GLOBAL__N__9ad97fb0_4_k_cu_9389d2a2_187486ignoreE,(_ZN40_INTERNAL_9ad97fb0_4_k_cu_9389d2a2_187484cute7productE - _ZN40_INTERNAL_9ad97fb0_4_k_cu_9389d2a2_187484cuda3std3__442_GLOBAL__N__9ad97fb0_4_k_cu_9389d2a2_187486ignoreE)
_ZN40_INTERNAL_9ad97fb0_4_k_cu_9389d2a2_187484cuda3std3__442_GLOBAL__N__9ad97fb0_4_k_cu_9389d2a2_187486ignoreE:
	.zero		1
	.type		_ZN40_INTERNAL_9ad97fb0_4_k_cu_9389d2a2_187484cute7productE,@object
	.size		_ZN40_INTERNAL_9ad97fb0_4_k_cu_9389d2a2_187484cute7productE,(_ZN40_INTERNAL_9ad97fb0_4_k_cu_9389d2a2_187484cuda3std3__45__cpo3endE - _ZN40_INTERNAL_9ad97fb0_4_k_cu_9389d2a2_187484cute7productE)
_ZN40_INTERNAL_9ad97fb0_4_k_cu_9389d2a2_187484cute7productE:
	.zero		1
	.type		_ZN40_INTERNAL_9ad97fb0_4_k_cu_9389d2a2_187484cuda3std3__45__cpo3endE,@object
	.size		_ZN40_INTERNAL_9ad97fb0_4_k_cu_9389d2a2_187484cuda3std3__45__cpo3endE,(_ZN40_INTERNAL_9ad97fb0_4_k_cu_9389d2a2_187484cuda3std3__419piecewise_constructE - _ZN40_INTERNAL_9ad97fb0_4_k_cu_9389d2a2_187484cuda3std3__45__cpo3endE)
_ZN40_INTERNAL_9ad97fb0_4_k_cu_9389d2a2_187484cuda3std3__45__cpo3endE:
	.zero		1
	.type		_ZN40_INTERNAL_9ad97fb0_4_k_cu_9389d2a2_187484cuda3std3__419piecewise_constructE,@object
	.size		_ZN40_INTERNAL_9ad97fb0_4_k_cu_9389d2a2_187484cuda3std3__419piecewise_constructE,(_ZN40_INTERNAL_9ad97fb0_4_k_cu_9389d2a2_187484cuda3std3__45__cpo4cendE - _ZN40_INTERNAL_9ad97fb0_4_k_cu_9389d2a2_187484cuda3std3__419piecewise_constructE)
_ZN40_INTERNAL_9ad97fb0_4_k_cu_9389d2a2_187484cuda3std3__419piecewise_constructE:
	.zero		1
	.type		_ZN40_INTERNAL_9ad97fb0_4_k_cu_9389d2a2_187484cuda3std3__45__cpo4cendE,@object
	.size		_ZN40_INTERNAL_9ad97fb0_4_k_cu_9389d2a2_187484cuda3std3__45__cpo4cendE,(_ZN40_INTERNAL_9ad97fb0_4_k_cu_9389d2a2_187484cuda3std6ranges3__45__cpo4swapE - _ZN40_INTERNAL_9ad97fb0_4_k_cu_9389d2a2_187484cuda3std3__45__cpo4cendE)
_ZN40_INTERNAL_9ad97fb0_4_k_cu_9389d2a2_187484cuda3std3__45__cpo4cendE:
	.zero		1
	.type		_ZN40_INTERNAL_9ad97fb0_4_k_cu_9389d2a2_187484cuda3std6ranges3__45__cpo4swapE,@object
	.size		_ZN40_INTERNAL_9ad97fb0_4_k_cu_9389d2a2_187484cuda3std6ranges3__45__cpo4swapE,(.L_8 - _ZN40_INTERNAL_9ad97fb0_4_k_cu_9389d2a2_187484cuda3std6ranges3__45__cpo4swapE)
_ZN40_INTERNAL_9ad97fb0_4_k_cu_9389d2a2_187484cuda3std6ranges3__45__cpo4swapE:
	.zero		1
.L_8:


//--------------------- .nv.constant0._ZN7cutlass13device_kernelINS_4gemm6kernel13GemmUniversalIN4cute5tupleIJiiiiEEENS1_10collective13CollectiveMmaINS1_34MainloopSm90TmaGmmaWarpSpecializedILi2ENS5_IJNS4_1CILi1EEESB_SB_EEENS1_35KernelTmaWarpSpecializedCooperativeEEENS5_IJNSA_ILi256EEENSA_ILi128EEESG_EEENS_10bfloat16_tENS5_IJlSB_lEEESI_SJ_NS4_8TiledMMAINS4_8MMA_AtomIJNS4_4SM904GMMA28MMA_64x128x16_F32BF16BF16_SSILNSN_5MajorE0ELSP_0ELNSN_7ScaleInE1ELSQ_1EEEEEENS4_6LayoutINS5_IJNSA_ILi2EEESB_SB_EEENS5_IJSB_NSA_ILi0EEESW_EEEEENS5_IJNS4_10UnderscoreESZ_SZ_EEEEENS4_13SM90_TMA_LOADENS4_14ComposedLayoutINS4_7SwizzleILi3ELi4ELi3EEENS4_18smem_ptr_flag_bitsILi16EEENST_INS5_IJNSA_ILi8EEENSA_ILi64EEEEEENS5_IJS19_SB_EEEEEEEvNS4_8identityES12_S1D_vS1E_EENS_8epilogue10collective6detail29Sm90TmaWarpSpecializedAdapterINS1H_15DefaultEpilogueISI_SJ_SJ_NS1G_6thread17LinearCombinationISI_Li1EffLNS1L_9ScaleType4KindE0ELNS_15FloatRoundStyleE2ESI_EENS1_15EpilogueDefaultEEEEEvvEEEEvNT_6ParamsE --------------------------
	.section	.nv.constant0._ZN7cutlass13device_kernelINS_4gemm6kernel13GemmUniversalIN4cute5tupleIJiiiiEEENS1_10collective13CollectiveMmaINS1_34MainloopSm90TmaGmmaWarpSpecializedILi2ENS5_IJNS4_1CILi1EEESB_SB_EEENS1_35KernelTmaWarpSpecializedCooperativeEEENS5_IJNSA_ILi256EEENSA_ILi128EEESG_EEENS_10bfloat16_tENS5_IJlSB_lEEESI_SJ_NS4_8TiledMMAINS4_8MMA_AtomIJNS4_4SM904GMMA28MMA_64x128x16_F32BF16BF16_SSILNSN_5MajorE0ELSP_0ELNSN_7ScaleInE1ELSQ_1EEEEEENS4_6LayoutINS5_IJNSA_ILi2EEESB_SB_EEENS5_IJSB_NSA_ILi0EEESW_EEEEENS5_IJNS4_10UnderscoreESZ_SZ_EEEEENS4_13SM90_TMA_LOADENS4_14ComposedLayoutINS4_7SwizzleILi3ELi4ELi3EEENS4_18smem_ptr_flag_bitsILi16EEENST_INS5_IJNSA_ILi8EEENSA_ILi64EEEEEENS5_IJS19_SB_EEEEEEEvNS4_8identityES12_S1D_vS1E_EENS_8epilogue10collective6detail29Sm90TmaWarpSpecializedAdapterINS1H_15DefaultEpilogueISI_SJ_SJ_NS1G_6thread17LinearCombinationISI_Li1EffLNS1L_9ScaleType4KindE0ELNS_15FloatRoundStyleE2ESI_EENS1_15EpilogueDefaultEEEEEvvEEEEvNT_6ParamsE,"a",@progbits
	.sectionflags	@""
	.align	4
.nv.constant0._ZN7cutlass13device_kernelINS_4gemm6kernel13GemmUniversalIN4cute5tupleIJiiiiEEENS1_10collective13CollectiveMmaINS1_34MainloopSm90TmaGmmaWarpSpecializedILi2ENS5_IJNS4_1CILi1EEESB_SB_EEENS1_35KernelTmaWarpSpecializedCooperativeEEENS5_IJNSA_ILi256EEENSA_ILi128EEESG_EEENS_10bfloat16_tENS5_IJlSB_lEEESI_SJ_NS4_8TiledMMAINS4_8MMA_AtomIJNS4_4SM904GMMA28MMA_64x128x16_F32BF16BF16_SSILNSN_5MajorE0ELSP_0ELNSN_7ScaleInE1ELSQ_1EEEEEENS4_6LayoutINS5_IJNSA_ILi2EEESB_SB_EEENS5_IJSB_NSA_ILi0EEESW_EEEEENS5_IJNS4_10UnderscoreESZ_SZ_EEEEENS4_13SM90_TMA_LOADENS4_14ComposedLayoutINS4_7SwizzleILi3ELi4ELi3EEENS4_18smem_ptr_flag_bitsILi16EEENST_INS5_IJNSA_ILi8EEENSA_ILi64EEEEEENS5_IJS19_SB_EEEEEEEvNS4_8identityES12_S1D_vS1E_EENS_8epilogue10collective6detail29Sm90TmaWarpSpecializedAdapterINS1H_15DefaultEpilogueISI_SJ_SJ_NS1G_6thread17LinearCombinationISI_Li1EffLNS1L_9ScaleType4KindE0ELNS_15FloatRoundStyleE2ESI_EENS1_15EpilogueDefaultEEEEEvvEEEEvNT_6ParamsE:
	.zero		1664


//--------------------- SYMBOLS --------------------------

	.type		.nv.reservedSmem.offset0,@object
	.size		.nv.reservedSmem.offset0,0x4
	.type		__assertfail,@function
